// auto-generated by cutlass_sweep.gemm — config: {"arch": "sm_90", "cluster_m": 1, "cluster_n": 1, "dtype": "bf16", "dtype_b": "bf16", "layout": "nt", "stages": 4, "tile_k": 64, "tile_m": 128, "tile_n": 64}
#include "cutlass/cutlass.h"
#include "cutlass/gemm/collective/collective_builder.hpp"
#include "cutlass/gemm/device/gemm_universal_adapter.h"
#include "cutlass/gemm/kernel/gemm_universal.hpp"
#include "cutlass/epilogue/collective/collective_builder.hpp"

using ElemA = cutlass::bfloat16_t;
using ElemB = cutlass::bfloat16_t;
using ElemCD = cutlass::bfloat16_t;
using Acc  = float;
using TileShape    = cute::Shape<cute::_128, cute::_64, cute::_64>;
using ClusterShape = cute::Shape<cute::_1, cute::_1, cute::_1>;

using CollectiveEpilogue = typename cutlass::epilogue::collective::CollectiveBuilder<
    cutlass::arch::Sm90, cutlass::arch::OpClassTensorOp,
    TileShape, ClusterShape,
    cutlass::epilogue::collective::EpilogueTileAuto,
    Acc, Acc,
    ElemCD, cutlass::layout::RowMajor, 128 / cutlass::sizeof_bits<ElemCD>::value,
    ElemCD, cutlass::layout::RowMajor, 128 / cutlass::sizeof_bits<ElemCD>::value,
    cutlass::epilogue::collective::EpilogueScheduleAuto
  >::CollectiveOp;

using CollectiveMainloop = typename cutlass::gemm::collective::CollectiveBuilder<
    cutlass::arch::Sm90, cutlass::arch::OpClassTensorOp,
    ElemA, cutlass::layout::RowMajor, 128 / cutlass::sizeof_bits<ElemA>::value,
    ElemB, cutlass::layout::ColumnMajor, 128 / cutlass::sizeof_bits<ElemB>::value,
    Acc,
    TileShape, ClusterShape,
    cutlass::gemm::collective::StageCount<4>,
    cutlass::gemm::collective::KernelScheduleAuto
  >::CollectiveOp;

using GemmKernel = cutlass::gemm::kernel::GemmUniversal<
    cute::Shape<int,int,int,int>,
    CollectiveMainloop,
    CollectiveEpilogue
>;
using Gemm = cutlass::gemm::device::GemmUniversalAdapter<GemmKernel>;

// Force the device kernel symbol into the cubin without needing a host main.
auto* _anchor = &cutlass::device_kernel<GemmKernel>;


// ===== COMPILED SASS (sm_90a) =====

	.target	sm_90a

	.elftype	@"ET_EXEC"


//--------------------- .note.nv.tkinfo           --------------------------
	.section	.note.nv.tkinfo,"",@"SHT_NOTE"
	.sectionflags	@"SHF_NOTE_NV_TKINFO"
	.tkinfo
        /*0018*/ 	.word	0x00000002
        /*0030*/ 	.string	""
        /*0030*/ 	.string	"ptxas"
        /*0030*/ 	.string	"Cuda compilation tools, release 13.0, V13.0.88"
        /*0030*/ 	.string	"Build cuda_13.0.r13.0/compiler.36424714_0"
        /*0030*/ 	.string	"-arch sm_90a -m 64 "



//--------------------- .note.nv.cuinfo           --------------------------
	.section	.note.nv.cuinfo,"",@"SHT_NOTE"
	.sectionflags	@"SHF_NOTE_NV_CUINFO"
        /*0018*/ 	.short	0x0002
        /*001a*/ 	.short	0x005a
        /*001c*/ 	.short	0x0082
	.zero		2


//--------------------- .nv.info                  --------------------------
	.section	.nv.info,"",@"SHT_CUDA_INFO"
	.align	4


	//----- nvinfo : EIATTR_REGCOUNT
	.align		4
        /*0000*/ 	.byte	0x04, 0x2f
        /*0002*/ 	.short	(.L_15 - .L_14)
	.align		4
.L_14:
        /*0004*/ 	.word	index@(_ZN7cutlass13device_kernelINS_4gemm6kernel13GemmUniversalIN4cute5tupleIJiiiiEEENS1_10collective13CollectiveMmaINS1_34MainloopSm90TmaGmmaWarpSpecializedILi4ENS5_IJNS4_1CILi1EEESB_SB_EEENS1_35KernelTmaWarpSpecializedCooperativeEEENS5_IJNSA_ILi128EEENSA_ILi64EEESG_EEENS_10bfloat16_tENS5_IJlSB_lEEESI_SJ_NS4_8TiledMMAINS4_8MMA_AtomIJNS4_4SM904GMMA27MMA_64x64x16_F32BF16BF16_SSILNSN_5MajorE0ELSP_0ELNSN_7ScaleInE1ELSQ_1EEEEEENS4_6LayoutINS5_IJNSA_ILi2EEESB_SB_EEENS5_IJSB_NSA_ILi0EEESW_EEEEENS5_IJNS4_10UnderscoreESZ_SZ_EEEEENS4_13SM90_TMA_LOADENS4_14ComposedLayoutINS4_7SwizzleILi3ELi4ELi3EEENS4_18smem_ptr_flag_bitsILi16EEENST_INS5_IJNSA_ILi8EEESG_EEENS5_IJSG_SB_EEEEEEEvNS4_8identityES12_S1C_vS1D_EENS_8epilogue10collective6detail29Sm90TmaWarpSpecializedAdapterINS1G_15DefaultEpilogueISI_SJ_SJ_NS1F_6thread17LinearCombinationISI_Li1EffLNS1K_9ScaleType4KindE0ELNS_15FloatRoundStyleE2ESI_EENS1_15EpilogueDefaultEEEEEvvEEEEvNT_6ParamsE)
        /*0008*/ 	.word	0x000000a8


	//----- nvinfo : EIATTR_FRAME_SIZE
	.align		4
.L_15:
        /*000c*/ 	.byte	0x04, 0x11
        /*000e*/ 	.short	(.L_17 - .L_16)
	.align		4
.L_16:
        /*0010*/ 	.word	index@(_ZN7cutlass13device_kernelINS_4gemm6kernel13GemmUniversalIN4cute5tupleIJiiiiEEENS1_10collective13CollectiveMmaINS1_34MainloopSm90TmaGmmaWarpSpecializedILi4ENS5_IJNS4_1CILi1EEESB_SB_EEENS1_35KernelTmaWarpSpecializedCooperativeEEENS5_IJNSA_ILi128EEENSA_ILi64EEESG_EEENS_10bfloat16_tENS5_IJlSB_lEEESI_SJ_NS4_8TiledMMAINS4_8MMA_AtomIJNS4_4SM904GMMA27MMA_64x64x16_F32BF16BF16_SSILNSN_5MajorE0ELSP_0ELNSN_7ScaleInE1ELSQ_1EEEEEENS4_6LayoutINS5_IJNSA_ILi2EEESB_SB_EEENS5_IJSB_NSA_ILi0EEESW_EEEEENS5_IJNS4_10UnderscoreESZ_SZ_EEEEENS4_13SM90_TMA_LOADENS4_14ComposedLayoutINS4_7SwizzleILi3ELi4ELi3EEENS4_18smem_ptr_flag_bitsILi16EEENST_INS5_IJNSA_ILi8EEESG_EEENS5_IJSG_SB_EEEEEEEvNS4_8identityES12_S1C_vS1D_EENS_8epilogue10collective6detail29Sm90TmaWarpSpecializedAdapterINS1G_15DefaultEpilogueISI_SJ_SJ_NS1F_6thread17LinearCombinationISI_Li1EffLNS1K_9ScaleType4KindE0ELNS_15FloatRoundStyleE2ESI_EENS1_15EpilogueDefaultEEEEEvvEEEEvNT_6ParamsE)
        /*0014*/ 	.word	0x00000000


	//----- nvinfo : EIATTR_MIN_STACK_SIZE
	.align		4
.L_17:
        /*0018*/ 	.byte	0x04, 0x12
        /*001a*/ 	.short	(.L_19 - .L_18)
	.align		4
.L_18:
        /*001c*/ 	.word	index@(_ZN7cutlass13device_kernelINS_4gemm6kernel13GemmUniversalIN4cute5tupleIJiiiiEEENS1_10collective13CollectiveMmaINS1_34MainloopSm90TmaGmmaWarpSpecializedILi4ENS5_IJNS4_1CILi1EEESB_SB_EEENS1_35KernelTmaWarpSpecializedCooperativeEEENS5_IJNSA_ILi128EEENSA_ILi64EEESG_EEENS_10bfloat16_tENS5_IJlSB_lEEESI_SJ_NS4_8TiledMMAINS4_8MMA_AtomIJNS4_4SM904GMMA27MMA_64x64x16_F32BF16BF16_SSILNSN_5MajorE0ELSP_0ELNSN_7ScaleInE1ELSQ_1EEEEEENS4_6LayoutINS5_IJNSA_ILi2EEESB_SB_EEENS5_IJSB_NSA_ILi0EEESW_EEEEENS5_IJNS4_10UnderscoreESZ_SZ_EEEEENS4_13SM90_TMA_LOADENS4_14ComposedLayoutINS4_7SwizzleILi3ELi4ELi3EEENS4_18smem_ptr_flag_bitsILi16EEENST_INS5_IJNSA_ILi8EEESG_EEENS5_IJSG_SB_EEEEEEEvNS4_8identityES12_S1C_vS1D_EENS_8epilogue10collective6detail29Sm90TmaWarpSpecializedAdapterINS1G_15DefaultEpilogueISI_SJ_SJ_NS1F_6thread17LinearCombinationISI_Li1EffLNS1K_9ScaleType4KindE0ELNS_15FloatRoundStyleE2ESI_EENS1_15EpilogueDefaultEEEEEvvEEEEvNT_6ParamsE)
        /*0020*/ 	.word	0x00000000
.L_19:


//--------------------- .nv.compat                --------------------------
	.section	.nv.compat,"",@"SHT_CUDA_COMPAT_INFO"
	.align	4
        /*0000*/ 	.byte	0x02, 0x09, 0x01, 0x00, 0x02, 0x02, 0x04, 0x00, 0x02, 0x05, 0x05, 0x00, 0x03, 0x07, 0x01, 0x01
        /*0010*/ 	.byte	0x02, 0x03, 0x01, 0x00, 0x02, 0x06, 0x01, 0x00, 0x04, 0x0b, 0x08, 0x00, 0x00, 0x00, 0x00, 0x00
        /*0020*/ 	.byte	0x00, 0x00, 0x00, 0x00


//--------------------- .nv.info._ZN7cutlass13device_kernelINS_4gemm6kernel13GemmUniversalIN4cute5tupleIJiiiiEEENS1_10collective13CollectiveMmaINS1_34MainloopSm90TmaGmmaWarpSpecializedILi4ENS5_IJNS4_1CILi1EEESB_SB_EEENS1_35KernelTmaWarpSpecializedCooperativeEEENS5_IJNSA_ILi128EEENSA_ILi64EEESG_EEENS_10bfloat16_tENS5_IJlSB_lEEESI_SJ_NS4_8TiledMMAINS4_8MMA_AtomIJNS4_4SM904GMMA27MMA_64x64x16_F32BF16BF16_SSILNSN_5MajorE0ELSP_0ELNSN_7ScaleInE1ELSQ_1EEEEEENS4_6LayoutINS5_IJNSA_ILi2EEESB_SB_EEENS5_IJSB_NSA_ILi0EEESW_EEEEENS5_IJNS4_10UnderscoreESZ_SZ_EEEEENS4_13SM90_TMA_LOADENS4_14ComposedLayoutINS4_7SwizzleILi3ELi4ELi3EEENS4_18smem_ptr_flag_bitsILi16EEENST_INS5_IJNSA_ILi8EEESG_EEENS5_IJSG_SB_EEEEEEEvNS4_8identityES12_S1C_vS1D_EENS_8epilogue10collective6detail29Sm90TmaWarpSpecializedAdapterINS1G_15DefaultEpilogueISI_SJ_SJ_NS1F_6thread17LinearCombinationISI_Li1EffLNS1K_9ScaleType4KindE0ELNS_15FloatRoundStyleE2ESI_EENS1_15EpilogueDefaultEEEEEvvEEEEvNT_6ParamsE --------------------------
	.section	.nv.info._ZN7cutlass13device_kernelINS_4gemm6kernel13GemmUniversalIN4cute5tupleIJiiiiEEENS1_10collective13CollectiveMmaINS1_34MainloopSm90TmaGmmaWarpSpecializedILi4ENS5_IJNS4_1CILi1EEESB_SB_EEENS1_35KernelTmaWarpSpecializedCooperativeEEENS5_IJNSA_ILi128EEENSA_ILi64EEESG_EEENS_10bfloat16_tENS5_IJlSB_lEEESI_SJ_NS4_8TiledMMAINS4_8MMA_AtomIJNS4_4SM904GMMA27MMA_64x64x16_F32BF16BF16_SSILNSN_5MajorE0ELSP_0ELNSN_7ScaleInE1ELSQ_1EEEEEENS4_6LayoutINS5_IJNSA_ILi2EEESB_SB_EEENS5_IJSB_NSA_ILi0EEESW_EEEEENS5_IJNS4_10UnderscoreESZ_SZ_EEEEENS4_13SM90_TMA_LOADENS4_14ComposedLayoutINS4_7SwizzleILi3ELi4ELi3EEENS4_18smem_ptr_flag_bitsILi16EEENST_INS5_IJNSA_ILi8EEESG_EEENS5_IJSG_SB_EEEEEEEvNS4_8identityES12_S1C_vS1D_EENS_8epilogue10collective6detail29Sm90TmaWarpSpecializedAdapterINS1G_15DefaultEpilogueISI_SJ_SJ_NS1F_6thread17LinearCombinationISI_Li1EffLNS1K_9ScaleType4KindE0ELNS_15FloatRoundStyleE2ESI_EENS1_15EpilogueDefaultEEEEEvvEEEEvNT_6ParamsE,"",@"SHT_CUDA_INFO"
	.sectionflags	@""
	.align	4


	//----- nvinfo : EIATTR_CUDA_API_VERSION
	.align		4
        /*0000*/ 	.byte	0x04, 0x37
        /*0002*/ 	.short	(.L_21 - .L_20)
.L_20:
        /*0004*/ 	.word	0x00000082


	//----- nvinfo : EIATTR_KPARAM_INFO
	.align		4
.L_21:
        /*0008*/ 	.byte	0x04, 0x17
        /*000a*/ 	.short	(.L_23 - .L_22)
.L_22:
        /*000c*/ 	.word	0x00000000
        /*0010*/ 	.short	0x0000
        /*0012*/ 	.short	0x0070
        /*0014*/ 	.byte	0x00, 0xf0, 0x01, 0x10


	//----- nvinfo : EIATTR_SPARSE_MMA_MASK
	.align		4
.L_23:
        /*0018*/ 	.byte	0x03, 0x50
        /*001a*/ 	.short	0x0000


	//----- nvinfo : EIATTR_MAXREG_COUNT
	.align		4
        /*001c*/ 	.byte	0x03, 0x1b
        /*001e*/ 	.short	0x00a8


	//----- nvinfo : EIATTR_NUM_BARRIERS
	.align		4
        /*0020*/ 	.byte	0x02, 0x4c
        /*0022*/ 	.byte	0x01
	.zero		1


	//----- nvinfo : EIATTR_EXTERNS
	.align		4
        /*0024*/ 	.byte	0x04, 0x0f
        /*0026*/ 	.short	(.L_25 - .L_24)


	//   ....[0]....
	.align		4
.L_24:
        /*0028*/ 	.word	index@(__assertfail)


	//----- nvinfo : EIATTR_MERCURY_ISA_VERSION
	.align		4
.L_25:
        /*002c*/ 	.byte	0x03, 0x5f
        /*002e*/ 	.short	0x0101


	//----- nvinfo : EIATTR_INT_WARP_WIDE_INSTR_OFFSETS
	.align		4
        /*0030*/ 	.byte	0x04, 0x31
        /*0032*/ 	.short	(.L_27 - .L_26)


	//   ....[0]....
.L_26:
        /*0034*/ 	.word	0x000003b0


	//   ....[1]....
        /*0038*/ 	.word	0x000003e0


	//   ....[2]....
        /*003c*/ 	.word	0x000004c0


	//----- nvinfo : EIATTR_COOP_GROUP_MASK_REGIDS
	.align		4
.L_27:
        /*0040*/ 	.byte	0x04, 0x29
        /*0042*/ 	.short	(.L_29 - .L_28)


	//   ....[0]....
.L_28:
        /*0044*/ 	.word	0xffffffff


	//   ....[1]....
        /*0048*/ 	.word	0xffffffff


	//   ....[2]....
        /*004c*/ 	.word	0xffffffff


	//   ....[3]....
        /*0050*/ 	.word	0xffffffff


	//   ....[4]....
        /*0054*/ 	.word	0xffffffff


	//----- nvinfo : EIATTR_COOP_GROUP_INSTR_OFFSETS
	.align		4
.L_29:
        /*0058*/ 	.byte	0x04, 0x28
        /*005a*/ 	.short	(.L_31 - .L_30)


	//   ....[0]....
.L_30:
        /*005c*/ 	.word	0x00000060


	//   ....[1]....
        /*0060*/ 	.word	0x00000070


	//   ....[2]....
        /*0064*/ 	.word	0x00000130


	//   ....[3]....
        /*0068*/ 	.word	0x000002c0


	//   ....[4]....
        /*006c*/ 	.word	0x00000f70


	//----- nvinfo : EIATTR_REG_RECONFIG
	.align		4
.L_31:
        /*0070*/ 	.byte	0x01, 0x54
	.zero		2


	//----- nvinfo : EIATTR_SYSCALL_OFFSETS
	.align		4
        /*0074*/ 	.byte	0x04, 0x46
        /*0076*/ 	.short	(.L_33 - .L_32)


	//   ....[0]....
.L_32:
        /*0078*/ 	.word	0x00001130


	//----- nvinfo : EIATTR_MBARRIER_INSTR_OFFSETS
	.align		4
.L_33:
        /*007c*/ 	.byte	0x04, 0x39
        /*007e*/ 	.short	(.L_35 - .L_34)


	//   ....[0]....
.L_34:
        /*0080*/ 	.word	0x00000230
        /*0084*/ 	.word	0x000000ff
        /*0088*/ 	.word	0x00000000
        /*008c*/ 	.short	0x0100
        /*008e*/ 	.byte	0x08
	.zero		1


	//   ....[1]....
        /*0090*/ 	.word	0x00000240
        /*0094*/ 	.word	0x000000ff
        /*0098*/ 	.word	0x00000020
        /*009c*/ 	.short	0x0100
        /*009e*/ 	.byte	0x08
	.zero		1


	//   ....[2]....
        /*00a0*/ 	.word	0x00000250
        /*00a4*/ 	.word	0x000000ff
        /*00a8*/ 	.word	0x00000008
        /*00ac*/ 	.short	0x0100
        /*00ae*/ 	.byte	0x08
	.zero		1


	//   ....[3]....
        /*00b0*/ 	.word	0x00000260
        /*00b4*/ 	.word	0x000000ff
        /*00b8*/ 	.word	0x00000028
        /*00bc*/ 	.short	0x0100
        /*00be*/ 	.byte	0x08
	.zero		1


	//   ....[4]....
        /*00c0*/ 	.word	0x00000270
        /*00c4*/ 	.word	0x000000ff
        /*00c8*/ 	.word	0x00000010
        /*00cc*/ 	.short	0x0100
        /*00ce*/ 	.byte	0x08
	.zero		1


	//   ....[5]....
        /*00d0*/ 	.word	0x00000280
        /*00d4*/ 	.word	0x000000ff
        /*00d8*/ 	.word	0x00000030
        /*00dc*/ 	.short	0x0100
        /*00de*/ 	.byte	0x08
	.zero		1


	//   ....[6]....
        /*00e0*/ 	.word	0x00000290
        /*00e4*/ 	.word	0x000000ff
        /*00e8*/ 	.word	0x00000018
        /*00ec*/ 	.short	0x0100
        /*00ee*/ 	.byte	0x08
	.zero		1


	//   ....[7]....
        /*00f0*/ 	.word	0x000002a0
        /*00f4*/ 	.word	0x000000ff
        /*00f8*/ 	.word	0x00000038
        /*00fc*/ 	.short	0x0100
        /*00fe*/ 	.byte	0x08
	.zero		1


	//   ....[8]....
        /*0100*/ 	.word	0x00000530
        /*0104*/ 	.word	0x000000ff
        /*0108*/ 	.word	0x00000050
        /*010c*/ 	.short	0x0100
        /*010e*/ 	.byte	0x06
	.zero		1


	//   ....[9]....
        /*0110*/ 	.word	0x00000590
        /*0114*/ 	.word	0x000000ff
        /*0118*/ 	.word	0x00000058
        /*011c*/ 	.short	0x0100
        /*011e*/ 	.byte	0x06
	.zero		1


	//   ....[10]....
        /*0120*/ 	.word	0x000011b0
        /*0124*/ 	.word	0x00000003
        /*0128*/ 	.word	0x00000000
        /*012c*/ 	.short	0x010a
        /*012e*/ 	.byte	0x3f
	.zero		1


	//   ....[11]....
        /*0130*/ 	.word	0x000011f0
        /*0134*/ 	.word	0x00000003
        /*0138*/ 	.word	0x00000000
        /*013c*/ 	.short	0x010a
        /*013e*/ 	.byte	0x3f
	.zero		1


	//   ....[12]....
        /*0140*/ 	.word	0x00001590
        /*0144*/ 	.word	0x000000ff
        /*0148*/ 	.word	0x00000000
        /*014c*/ 	.short	0x010a
        /*014e*/ 	.byte	0x08
	.zero		1


	//   ....[13]....
        /*0150*/ 	.word	0x000015d0
        /*0154*/ 	.word	0x000000ff
        /*0158*/ 	.word	0x00000000
        /*015c*/ 	.short	0x010a
        /*015e*/ 	.byte	0x08
	.zero		1


	//   ....[14]....
        /*0160*/ 	.word	0x00001830
        /*0164*/ 	.word	0x000000ff
        /*0168*/ 	.word	0x00000000
        /*016c*/ 	.short	0x0101
        /*016e*/ 	.byte	0x08
	.zero		1


	//   ....[15]....
        /*0170*/ 	.word	0x00001a10
        /*0174*/ 	.word	0x000000ff
        /*0178*/ 	.word	0x00000000
        /*017c*/ 	.short	0x0101
        /*017e*/ 	.byte	0x04
	.zero		1


	//   ....[16]....
        /*0180*/ 	.word	0x00004fb0
        /*0184*/ 	.word	0x0000000c
        /*0188*/ 	.word	0x00000020
        /*018c*/ 	.short	0x010a
        /*018e*/ 	.byte	0x3f
	.zero		1


	//   ....[17]....
        /*0190*/ 	.word	0x00005370
        /*0194*/ 	.word	0x00000005
        /*0198*/ 	.word	0x00000058
        /*019c*/ 	.short	0x0101
        /*019e*/ 	.byte	0x3f
	.zero		1


	//   ....[18]....
        /*01a0*/ 	.word	0x00005a70
        /*01a4*/ 	.word	0x00000007
        /*01a8*/ 	.word	0x00000000
        /*01ac*/ 	.short	0x010a
        /*01ae*/ 	.byte	0x3f
	.zero		1


	//   ....[19]....
        /*01b0*/ 	.word	0x00005af0
        /*01b4*/ 	.word	0x00000006
        /*01b8*/ 	.word	0x00000000
        /*01bc*/ 	.short	0x010a
        /*01be*/ 	.byte	0x3f
	.zero		1


	//   ....[20]....
        /*01c0*/ 	.word	0x00005b80
        /*01c4*/ 	.word	0x00000007
        /*01c8*/ 	.word	0x00000000
        /*01cc*/ 	.short	0x010a
        /*01ce*/ 	.byte	0x3f
	.zero		1


	//   ....[21]....
        /*01d0*/ 	.word	0x00005c10
        /*01d4*/ 	.word	0x00000005
        /*01d8*/ 	.word	0x00000000
        /*01dc*/ 	.short	0x010a
        /*01de*/ 	.byte	0x3f
	.zero		1


	//   ....[22]....
        /*01e0*/ 	.word	0x00005c70
        /*01e4*/ 	.word	0x00000003
        /*01e8*/ 	.word	0x00000000
        /*01ec*/ 	.short	0x010a
        /*01ee*/ 	.byte	0x3f
	.zero		1


	//   ....[23]....
        /*01f0*/ 	.word	0x00005cd0
        /*01f4*/ 	.word	0x00000004
        /*01f8*/ 	.word	0x00000000
        /*01fc*/ 	.short	0x010a
        /*01fe*/ 	.byte	0x3f
	.zero		1


	//   ....[24]....
        /*0200*/ 	.word	0x00005da0
        /*0204*/ 	.word	0x0000000c
        /*0208*/ 	.word	0x00000020
        /*020c*/ 	.short	0x010a
        /*020e*/ 	.byte	0x3f
	.zero		1


	//   ....[25]....
        /*0210*/ 	.word	0x00005e70
        /*0214*/ 	.word	0x00000007
        /*0218*/ 	.word	0x00000000
        /*021c*/ 	.short	0x010a
        /*021e*/ 	.byte	0x3f
	.zero		1


	//   ....[26]....
        /*0220*/ 	.word	0x00005ec0
        /*0224*/ 	.word	0x00000006
        /*0228*/ 	.word	0x00000000
        /*022c*/ 	.short	0x010a
        /*022e*/ 	.byte	0x3f
	.zero		1


	//   ....[27]....
        /*0230*/ 	.word	0x00005f10
        /*0234*/ 	.word	0x00000007
        /*0238*/ 	.word	0x00000000
        /*023c*/ 	.short	0x010a
        /*023e*/ 	.byte	0x3f
	.zero		1


	//----- nvinfo : EIATTR_NUM_MBARRIERS
	.align		4
.L_35:
        /*0240*/ 	.byte	0x03, 0x38
        /*0242*/ 	.short	0x000a


	//----- nvinfo : EIATTR_EXIT_INSTR_OFFSETS
	.align		4
        /*0244*/ 	.byte	0x04, 0x1c
        /*0246*/ 	.short	(.L_37 - .L_36)


	//   ....[0]....
.L_36:
        /*0248*/ 	.word	0x000005e0


	//   ....[1]....
        /*024c*/ 	.word	0x00000ea0


	//   ....[2]....
        /*0250*/ 	.word	0x00004620


	//   ....[3]....
        /*0254*/ 	.word	0x00004c50


	//   ....[4]....
        /*0258*/ 	.word	0x00005c60


	//----- nvinfo : EIATTR_MAX_THREADS
	.align		4
.L_37:
        /*025c*/ 	.byte	0x04, 0x05
        /*025e*/ 	.short	(.L_39 - .L_38)
.L_38:
        /*0260*/ 	.word	0x00000180
        /*0264*/ 	.word	0x00000001
        /*0268*/ 	.word	0x00000001


	//----- nvinfo : EIATTR_CRS_STACK_SIZE
	.align		4
.L_39:
        /*026c*/ 	.byte	0x04, 0x1e
        /*026e*/ 	.short	(.L_41 - .L_40)
.L_40:
        /*0270*/ 	.word	0x00000000


	//----- nvinfo : EIATTR_CBANK_PARAM_SIZE
	.align		4
.L_41:
        /*0274*/ 	.byte	0x03, 0x19
        /*0276*/ 	.short	0x0470


	//----- nvinfo : EIATTR_PARAM_CBANK
	.align		4
        /*0278*/ 	.byte	0x04, 0x0a
        /*027a*/ 	.short	(.L_43 - .L_42)
	.align		4
.L_42:
        /*027c*/ 	.word	index@(.nv.constant0._ZN7cutlass13device_kernelINS_4gemm6kernel13GemmUniversalIN4cute5tupleIJiiiiEEENS1_10collective13CollectiveMmaINS1_34MainloopSm90TmaGmmaWarpSpecializedILi4ENS5_IJNS4_1CILi1EEESB_SB_EEENS1_35KernelTmaWarpSpecializedCooperativeEEENS5_IJNSA_ILi128EEENSA_ILi64EEESG_EEENS_10bfloat16_tENS5_IJlSB_lEEESI_SJ_NS4_8TiledMMAINS4_8MMA_AtomIJNS4_4SM904GMMA27MMA_64x64x16_F32BF16BF16_SSILNSN_5MajorE0ELSP_0ELNSN_7ScaleInE1ELSQ_1EEEEEENS4_6LayoutINS5_IJNSA_ILi2EEESB_SB_EEENS5_IJSB_NSA_ILi0EEESW_EEEEENS5_IJNS4_10UnderscoreESZ_SZ_EEEEENS4_13SM90_TMA_LOADENS4_14ComposedLayoutINS4_7SwizzleILi3ELi4ELi3EEENS4_18smem_ptr_flag_bitsILi16EEENST_INS5_IJNSA_ILi8EEESG_EEENS5_IJSG_SB_EEEEEEEvNS4_8identityES12_S1C_vS1D_EENS_8epilogue10collective6detail29Sm90TmaWarpSpecializedAdapterINS1G_15DefaultEpilogueISI_SJ_SJ_NS1F_6thread17LinearCombinationISI_Li1EffLNS1K_9ScaleType4KindE0ELNS_15FloatRoundStyleE2ESI_EENS1_15EpilogueDefaultEEEEEvvEEEEvNT_6ParamsE)
        /*0280*/ 	.short	0x0210
        /*0282*/ 	.short	0x0470


	//----- nvinfo : EIATTR_SW_WAR
	.align		4
.L_43:
        /*0284*/ 	.byte	0x04, 0x36
        /*0286*/ 	.short	(.L_45 - .L_44)
.L_44:
        /*0288*/ 	.word	0x00000008
.L_45:


//--------------------- .nv.callgraph             --------------------------
	.section	.nv.callgraph,"",@"SHT_CUDA_CALLGRAPH"
	.align	4
	.sectionentsize	8
	.align		4
        /*0000*/ 	.word	0x00000000
	.align		4
        /*0004*/ 	.word	0xffffffff
	.align		4
        /*0008*/ 	.word	index@(_ZN7cutlass13device_kernelINS_4gemm6kernel13GemmUniversalIN4cute5tupleIJiiiiEEENS1_10collective13CollectiveMmaINS1_34MainloopSm90TmaGmmaWarpSpecializedILi4ENS5_IJNS4_1CILi1EEESB_SB_EEENS1_35KernelTmaWarpSpecializedCooperativeEEENS5_IJNSA_ILi128EEENSA_ILi64EEESG_EEENS_10bfloat16_tENS5_IJlSB_lEEESI_SJ_NS4_8TiledMMAINS4_8MMA_AtomIJNS4_4SM904GMMA27MMA_64x64x16_F32BF16BF16_SSILNSN_5MajorE0ELSP_0ELNSN_7ScaleInE1ELSQ_1EEEEEENS4_6LayoutINS5_IJNSA_ILi2EEESB_SB_EEENS5_IJSB_NSA_ILi0EEESW_EEEEENS5_IJNS4_10UnderscoreESZ_SZ_EEEEENS4_13SM90_TMA_LOADENS4_14ComposedLayoutINS4_7SwizzleILi3ELi4ELi3EEENS4_18smem_ptr_flag_bitsILi16EEENST_INS5_IJNSA_ILi8EEESG_EEENS5_IJSG_SB_EEEEEEEvNS4_8identityES12_S1C_vS1D_EENS_8epilogue10collective6detail29Sm90TmaWarpSpecializedAdapterINS1G_15DefaultEpilogueISI_SJ_SJ_NS1F_6thread17LinearCombinationISI_Li1EffLNS1K_9ScaleType4KindE0ELNS_15FloatRoundStyleE2ESI_EENS1_15EpilogueDefaultEEEEEvvEEEEvNT_6ParamsE)
	.align		4
        /*000c*/ 	.word	index@(__assertfail)
	.align		4
        /*0010*/ 	.word	0x00000000
	.align		4
        /*0014*/ 	.word	0xfffffffe
	.align		4
        /*0018*/ 	.word	0x00000000
	.align		4
        /*001c*/ 	.word	0xfffffffd
	.align		4
        /*0020*/ 	.word	0x00000000
	.align		4
        /*0024*/ 	.word	0xfffffffc


//--------------------- .nv.constant4             --------------------------
	.section	.nv.constant4,"a",@progbits
	.align	8
	.align		8
.nv.constant4:
        /*0000*/ 	.dword	__assertfail
	.align		8
        /*0008*/ 	.dword	__unnamed_1
	.align		8
        /*0010*/ 	.dword	_ZN40_INTERNAL_7c02eaec_4_k_cu_3ddf7c79_186344cuda3std3__45__cpo5beginE
	.align		8
        /*0018*/ 	.dword	_ZN40_INTERNAL_7c02eaec_4_k_cu_3ddf7c79_186344cuda3std3__45__cpo3endE
	.align		8
        /*0020*/ 	.dword	_ZN40_INTERNAL_7c02eaec_4_k_cu_3ddf7c79_186344cuda3std3__45__cpo6cbeginE
	.align		8
        /*0028*/ 	.dword	_ZN40_INTERNAL_7c02eaec_4_k_cu_3ddf7c79_186344cuda3std3__45__cpo4cendE
	.align		8
        /*0030*/ 	.dword	_ZN40_INTERNAL_7c02eaec_4_k_cu_3ddf7c79_186344cuda3std3__442_GLOBAL__N__7c02eaec_4_k_cu_3ddf7c79_186346ignoreE
	.align		8
        /*0038*/ 	.dword	_ZN40_INTERNAL_7c02eaec_4_k_cu_3ddf7c79_186344cuda3std3__419piecewise_constructE
	.align		8
        /*0040*/ 	.dword	_ZN40_INTERNAL_7c02eaec_4_k_cu_3ddf7c79_186344cuda3std3__48in_placeE
	.align		8
        /*0048*/ 	.dword	_ZN40_INTERNAL_7c02eaec_4_k_cu_3ddf7c79_186344cuda3std6ranges3__45__cpo4swapE
	.align		8
        /*0050*/ 	.dword	_ZN40_INTERNAL_7c02eaec_4_k_cu_3ddf7c79_186344cuda3std6ranges3__45__cpo9iter_moveE
	.align		8
        /*0058*/ 	.dword	_ZN40_INTERNAL_7c02eaec_4_k_cu_3ddf7c79_186344cute7productE
	.align		8
        /*0060*/ 	.dword	_ZN40_INTERNAL_7c02eaec_4_k_cu_3ddf7c79_186344cute1_E
	.align		8
        /*0068*/ 	.dword	$str$22
	.align		8
        /*0070*/ 	.dword	$str$23


//--------------------- .text._ZN7cutlass13device_kernelINS_4gemm6kernel13GemmUniversalIN4cute5tupleIJiiiiEEENS1_10collective13CollectiveMmaINS1_34MainloopSm90TmaGmmaWarpSpecializedILi4ENS5_IJNS4_1CILi1EEESB_SB_EEENS1_35KernelTmaWarpSpecializedCooperativeEEENS5_IJNSA_ILi128EEENSA_ILi64EEESG_EEENS_10bfloat16_tENS5_IJlSB_lEEESI_SJ_NS4_8TiledMMAINS4_8MMA_AtomIJNS4_4SM904GMMA27MMA_64x64x16_F32BF16BF16_SSILNSN_5MajorE0ELSP_0ELNSN_7ScaleInE1ELSQ_1EEEEEENS4_6LayoutINS5_IJNSA_ILi2EEESB_SB_EEENS5_IJSB_NSA_ILi0EEESW_EEEEENS5_IJNS4_10UnderscoreESZ_SZ_EEEEENS4_13SM90_TMA_LOADENS4_14ComposedLayoutINS4_7SwizzleILi3ELi4ELi3EEENS4_18smem_ptr_flag_bitsILi16EEENST_INS5_IJNSA_ILi8EEESG_EEENS5_IJSG_SB_EEEEEEEvNS4_8identityES12_S1C_vS1D_EENS_8epilogue10collective6detail29Sm90TmaWarpSpecializedAdapterINS1G_15DefaultEpilogueISI_SJ_SJ_NS1F_6thread17LinearCombinationISI_Li1EffLNS1K_9ScaleType4KindE0ELNS_15FloatRoundStyleE2ESI_EENS1_15EpilogueDefaultEEEEEvvEEEEvNT_6ParamsE --------------------------
	.section	.text._ZN7cutlass13device_kernelINS_4gemm6kernel13GemmUniversalIN4cute5tupleIJiiiiEEENS1_10collective13CollectiveMmaINS1_34MainloopSm90TmaGmmaWarpSpecializedILi4ENS5_IJNS4_1CILi1EEESB_SB_EEENS1_35KernelTmaWarpSpecializedCooperativeEEENS5_IJNSA_ILi128EEENSA_ILi64EEESG_EEENS_10bfloat16_tENS5_IJlSB_lEEESI_SJ_NS4_8TiledMMAINS4_8MMA_AtomIJNS4_4SM904GMMA27MMA_64x64x16_F32BF16BF16_SSILNSN_5MajorE0ELSP_0ELNSN_7ScaleInE1ELSQ_1EEEEEENS4_6LayoutINS5_IJNSA_ILi2EEESB_SB_EEENS5_IJSB_NSA_ILi0EEESW_EEEEENS5_IJNS4_10UnderscoreESZ_SZ_EEEEENS4_13SM90_TMA_LOADENS4_14ComposedLayoutINS4_7SwizzleILi3ELi4ELi3EEENS4_18smem_ptr_flag_bitsILi16EEENST_INS5_IJNSA_ILi8EEESG_EEENS5_IJSG_SB_EEEEEEEvNS4_8identityES12_S1C_vS1D_EENS_8epilogue10collective6detail29Sm90TmaWarpSpecializedAdapterINS1G_15DefaultEpilogueISI_SJ_SJ_NS1F_6thread17LinearCombinationISI_Li1EffLNS1K_9ScaleType4KindE0ELNS_15FloatRoundStyleE2ESI_EENS1_15EpilogueDefaultEEEEEvvEEEEvNT_6ParamsE,"ax",@progbits
	.align	128
.text._ZN7cutlass13device_kernelINS_4gemm6kernel13GemmUniversalIN4cute5tupleIJiiiiEEENS1_10collective13CollectiveMmaINS1_34MainloopSm90TmaGmmaWarpSpecializedILi4ENS5_IJNS4_1CILi1EEESB_SB_EEENS1_35KernelTmaWarpSpecializedCooperativeEEENS5_IJNSA_ILi128EEENSA_ILi64EEESG_EEENS_10bfloat16_tENS5_IJlSB_lEEESI_SJ_NS4_8TiledMMAINS4_8MMA_AtomIJNS4_4SM904GMMA27MMA_64x64x16_F32BF16BF16_SSILNSN_5MajorE0ELSP_0ELNSN_7ScaleInE1ELSQ_1EEEEEENS4_6LayoutINS5_IJNSA_ILi2EEESB_SB_EEENS5_IJSB_NSA_ILi0EEESW_EEEEENS5_IJNS4_10UnderscoreESZ_SZ_EEEEENS4_13SM90_TMA_LOADENS4_14ComposedLayoutINS4_7SwizzleILi3ELi4ELi3EEENS4_18smem_ptr_flag_bitsILi16EEENST_INS5_IJNSA_ILi8EEESG_EEENS5_IJSG_SB_EEEEEEEvNS4_8identityES12_S1C_vS1D_EENS_8epilogue10collective6detail29Sm90TmaWarpSpecializedAdapterINS1G_15DefaultEpilogueISI_SJ_SJ_NS1F_6thread17LinearCombinationISI_Li1EffLNS1K_9ScaleType4KindE0ELNS_15FloatRoundStyleE2ESI_EENS1_15EpilogueDefaultEEEEEvvEEEEvNT_6ParamsE:
        .type           _ZN7cutlass13device_kernelINS_4gemm6kernel13GemmUniversalIN4cute5tupleIJiiiiEEENS1_10collective13CollectiveMmaINS1_34MainloopSm90TmaGmmaWarpSpecializedILi4ENS5_IJNS4_1CILi1EEESB_SB_EEENS1_35KernelTmaWarpSpecializedCooperativeEEENS5_IJNSA_ILi128EEENSA_ILi64EEESG_EEENS_10bfloat16_tENS5_IJlSB_lEEESI_SJ_NS4_8TiledMMAINS4_8MMA_AtomIJNS4_4SM904GMMA27MMA_64x64x16_F32BF16BF16_SSILNSN_5MajorE0ELSP_0ELNSN_7ScaleInE1ELSQ_1EEEEEENS4_6LayoutINS5_IJNSA_ILi2EEESB_SB_EEENS5_IJSB_NSA_ILi0EEESW_EEEEENS5_IJNS4_10UnderscoreESZ_SZ_EEEEENS4_13SM90_TMA_LOADENS4_14ComposedLayoutINS4_7SwizzleILi3ELi4ELi3EEENS4_18smem_ptr_flag_bitsILi16EEENST_INS5_IJNSA_ILi8EEESG_EEENS5_IJSG_SB_EEEEEEEvNS4_8identityES12_S1C_vS1D_EENS_8epilogue10collective6detail29Sm90TmaWarpSpecializedAdapterINS1G_15DefaultEpilogueISI_SJ_SJ_NS1F_6thread17LinearCombinationISI_Li1EffLNS1K_9ScaleType4KindE0ELNS_15FloatRoundStyleE2ESI_EENS1_15EpilogueDefaultEEEEEvvEEEEvNT_6ParamsE,@function
        .size           _ZN7cutlass13device_kernelINS_4gemm6kernel13GemmUniversalIN4cute5tupleIJiiiiEEENS1_10collective13CollectiveMmaINS1_34MainloopSm90TmaGmmaWarpSpecializedILi4ENS5_IJNS4_1CILi1EEESB_SB_EEENS1_35KernelTmaWarpSpecializedCooperativeEEENS5_IJNSA_ILi128EEENSA_ILi64EEESG_EEENS_10bfloat16_tENS5_IJlSB_lEEESI_SJ_NS4_8TiledMMAINS4_8MMA_AtomIJNS4_4SM904GMMA27MMA_64x64x16_F32BF16BF16_SSILNSN_5MajorE0ELSP_0ELNSN_7ScaleInE1ELSQ_1EEEEEENS4_6LayoutINS5_IJNSA_ILi2EEESB_SB_EEENS5_IJSB_NSA_ILi0EEESW_EEEEENS5_IJNS4_10UnderscoreESZ_SZ_EEEEENS4_13SM90_TMA_LOADENS4_14ComposedLayoutINS4_7SwizzleILi3ELi4ELi3EEENS4_18smem_ptr_flag_bitsILi16EEENST_INS5_IJNSA_ILi8EEESG_EEENS5_IJSG_SB_EEEEEEEvNS4_8identityES12_S1C_vS1D_EENS_8epilogue10collective6detail29Sm90TmaWarpSpecializedAdapterINS1G_15DefaultEpilogueISI_SJ_SJ_NS1F_6thread17LinearCombinationISI_Li1EffLNS1K_9ScaleType4KindE0ELNS_15FloatRoundStyleE2ESI_EENS1_15EpilogueDefaultEEEEEvvEEEEvNT_6ParamsE,(.L_x_130 - _ZN7cutlass13device_kernelINS_4gemm6kernel13GemmUniversalIN4cute5tupleIJiiiiEEENS1_10collective13CollectiveMmaINS1_34MainloopSm90TmaGmmaWarpSpecializedILi4ENS5_IJNS4_1CILi1EEESB_SB_EEENS1_35KernelTmaWarpSpecializedCooperativeEEENS5_IJNSA_ILi128EEENSA_ILi64EEESG_EEENS_10bfloat16_tENS5_IJlSB_lEEESI_SJ_NS4_8TiledMMAINS4_8MMA_AtomIJNS4_4SM904GMMA27MMA_64x64x16_F32BF16BF16_SSILNSN_5MajorE0ELSP_0ELNSN_7ScaleInE1ELSQ_1EEEEEENS4_6LayoutINS5_IJNSA_ILi2EEESB_SB_EEENS5_IJSB_NSA_ILi0EEESW_EEEEENS5_IJNS4_10UnderscoreESZ_SZ_EEEEENS4_13SM90_TMA_LOADENS4_14ComposedLayoutINS4_7SwizzleILi3ELi4ELi3EEENS4_18smem_ptr_flag_bitsILi16EEENST_INS5_IJNSA_ILi8EEESG_EEENS5_IJSG_SB_EEEEEEEvNS4_8identityES12_S1C_vS1D_EENS_8epilogue10collective6detail29Sm90TmaWarpSpecializedAdapterINS1G_15DefaultEpilogueISI_SJ_SJ_NS1F_6thread17LinearCombinationISI_Li1EffLNS1K_9ScaleType4KindE0ELNS_15FloatRoundStyleE2ESI_EENS1_15EpilogueDefaultEEEEEvvEEEEvNT_6ParamsE)
        .other          _ZN7cutlass13device_kernelINS_4gemm6kernel13GemmUniversalIN4cute5tupleIJiiiiEEENS1_10collective13CollectiveMmaINS1_34MainloopSm90TmaGmmaWarpSpecializedILi4ENS5_IJNS4_1CILi1EEESB_SB_EEENS1_35KernelTmaWarpSpecializedCooperativeEEENS5_IJNSA_ILi128EEENSA_ILi64EEESG_EEENS_10bfloat16_tENS5_IJlSB_lEEESI_SJ_NS4_8TiledMMAINS4_8MMA_AtomIJNS4_4SM904GMMA27MMA_64x64x16_F32BF16BF16_SSILNSN_5MajorE0ELSP_0ELNSN_7ScaleInE1ELSQ_1EEEEEENS4_6LayoutINS5_IJNSA_ILi2EEESB_SB_EEENS5_IJSB_NSA_ILi0EEESW_EEEEENS5_IJNS4_10UnderscoreESZ_SZ_EEEEENS4_13SM90_TMA_LOADENS4_14ComposedLayoutINS4_7SwizzleILi3ELi4ELi3EEENS4_18smem_ptr_flag_bitsILi16EEENST_INS5_IJNSA_ILi8EEESG_EEENS5_IJSG_SB_EEEEEEEvNS4_8identityES12_S1C_vS1D_EENS_8epilogue10collective6detail29Sm90TmaWarpSpecializedAdapterINS1G_15DefaultEpilogueISI_SJ_SJ_NS1F_6thread17LinearCombinationISI_Li1EffLNS1K_9ScaleType4KindE0ELNS_15FloatRoundStyleE2ESI_EENS1_15EpilogueDefaultEEEEEvvEEEEvNT_6ParamsE,@"STO_CUDA_ENTRY STV_DEFAULT"
_ZN7cutlass13device_kernelINS_4gemm6kernel13GemmUniversalIN4cute5tupleIJiiiiEEENS1_10collective13CollectiveMmaINS1_34MainloopSm90TmaGmmaWarpSpecializedILi4ENS5_IJNS4_1CILi1EEESB_SB_EEENS1_35KernelTmaWarpSpecializedCooperativeEEENS5_IJNSA_ILi128EEENSA_ILi64EEESG_EEENS_10bfloat16_tENS5_IJlSB_lEEESI_SJ_NS4_8TiledMMAINS4_8MMA_AtomIJNS4_4SM904GMMA27MMA_64x64x16_F32BF16BF16_SSILNSN_5MajorE0ELSP_0ELNSN_7ScaleInE1ELSQ_1EEEEEENS4_6LayoutINS5_IJNSA_ILi2EEESB_SB_EEENS5_IJSB_NSA_ILi0EEESW_EEEEENS5_IJNS4_10UnderscoreESZ_SZ_EEEEENS4_13SM90_TMA_LOADENS4_14ComposedLayoutINS4_7SwizzleILi3ELi4ELi3EEENS4_18smem_ptr_flag_bitsILi16EEENST_INS5_IJNSA_ILi8EEESG_EEENS5_IJSG_SB_EEEEEEEvNS4_8identityES12_S1C_vS1D_EENS_8epilogue10collective6detail29Sm90TmaWarpSpecializedAdapterINS1G_15DefaultEpilogueISI_SJ_SJ_NS1F_6thread17LinearCombinationISI_Li1EffLNS1K_9ScaleType4KindE0ELNS_15FloatRoundStyleE2ESI_EENS1_15EpilogueDefaultEEEEEvvEEEEvNT_6ParamsE:
[----:B------:R-:W0:Y:S01]  /*0000*/  LDC R1, c[0x0][0x28] ;  /* 0x00000a00ff017b82 */ /* 0x000e220000000800 */
[----:B------:R-:W1:Y:S01]  /*0010*/  S2R R18, SR_TID.X ;  /* 0x0000000000127919 */ /* 0x000e620000002100 */
[----:B------:R-:W-:Y:S01]  /*0020*/  ELECT P0, URZ, PT ;  /* 0x00000000003f782f */ /* 0x000fe20003800000 */
[----:B------:R-:W-:Y:S01]  /*0030*/  BSSY B0, `(.L_x_0) ;  /* 0x000000f000007945 */ /* 0x000fe20003800000 */
[--C-:B-1----:R-:W-:Y:S02]  /*0040*/  SHF.R.U32.HI R0, RZ, 0x5, R18.reuse ;  /* 0x00000005ff007819 */ /* 0x102fe40000011612 */
[----:B------:R-:W-:-:S03]  /*0050*/  SHF.R.U32.HI R22, RZ, 0x7, R18 ;  /* 0x00000007ff167819 */ /* 0x000fc60000011612 */
[----:B------:R-:W1:Y:S04]  /*0060*/  SHFL.IDX PT, R5, R0, RZ, 0x1f ;  /* 0x00001fff00057589 */ /* 0x000e6800000e0000 */
[----:B------:R2:W3:Y:S01]  /*0070*/  SHFL.IDX PT, R8, R22, RZ, 0x1f ;  /* 0x00001fff16087589 */ /* 0x0004e200000e0000 */
[----:B-1----:R-:W-:-:S13]  /*0080*/  ISETP.NE.OR P0, PT, R5, RZ, !P0 ;  /* 0x000000ff0500720c */ /* 0x002fda0004705670 */
[----:B0-23--:R-:W-:Y:S05]  /*0090*/  @P0 BRA `(.L_x_1) ;  /* 0x0000000000200947 */ /* 0x00dfea0003800000 */
[----:B------:R-:W-:Y:S02]  /*00a0*/  ULDC.64 UR4, c[0x0][0x198] ;  /* 0x0000660000047ab9 */ /* 0x000fe40000000a00 */
[----:B------:R-:W-:Y:S02]  /*00b0*/  UIADD3 UR6, UP0, UR4, 0xf0, URZ ;  /* 0x000000f004067890 */ /* 0x000fe4000ff1e03f */
[----:B------:R-:W-:Y:S02]  /*00c0*/  UIADD3 UR4, UP1, UR4, 0x1f0, URZ ;  /* 0x000001f004047890 */ /* 0x000fe4000ff3e03f */
[----:B------:R-:W-:Y:S02]  /*00d0*/  UIADD3.X UR7, URZ, UR5, URZ, UP0, !UPT ;  /* 0x000000053f077290 */ /* 0x000fe400087fe43f */
[----:B------:R-:W-:-:S07]  /*00e0*/  UIADD3.X UR5, URZ, UR5, URZ, UP1, !UPT ;  /* 0x000000053f057290 */ /* 0x000fce0008ffe43f */
[----:B------:R0:W-:Y:S02]  /*00f0*/  UTMACCTL.PF [UR6] ;  /* 0x00000000060079b9 */ /* 0x0001e40008040000 */
[----:B------:R0:W-:Y:S02]  /*0100*/  UTMACCTL.PF [UR4] ;  /* 0x00000000040079b9 */ /* 0x0001e40008040000 */
[----:B0-----:R-:W-:Y:S01]  /*0110*/  NOP ;  /* 0x0000000000007918 */ /* 0x001fe20000000000 */
.L_x_1:
[----:B------:R-:W-:Y:S05]  /*0120*/  BSYNC B0 ;  /* 0x0000000000007941 */ /* 0x000fea0003800000 */
.L_x_0:
[----:B------:R-:W0:Y:S02]  /*0130*/  SHFL.IDX PT, R2, R0, RZ, 0x1f ;  /* 0x00001fff00027589 */ /* 0x000e2400000e0000 */
[----:B0-----:R-:W-:-:S13]  /*0140*/  ISETP.NE.AND P0, PT, R2, RZ, PT ;  /* 0x000000ff0200720c */ /* 0x001fda0003f05270 */
[----:B------:R-:W-:Y:S05]  /*0150*/  @P0 BRA `(.L_x_2) ;  /* 0x0000000000580947 */ /* 0x000fea0003800000 */
[----:B------:R-:W0:Y:S01]  /*0160*/  S2UR UR8, SR_CgaCtaId ;  /* 0x00000000000879c3 */ /* 0x000e220000008800 */
[----:B------:R-:W-:Y:S01]  /*0170*/  UMOV UR4, 0x400 ;  /* 0x0000040000047882 */ /* 0x000fe20000000000 */
[----:B------:R-:W-:Y:S01]  /*0180*/  UMOV UR5, 0x1 ;  /* 0x0000000100057882 */ /* 0x000fe20000000000 */
[----:B------:R-:W-:Y:S01]  /*0190*/  UMOV UR6, 0x100 ;  /* 0x0000010000067882 */ /* 0x000fe20000000000 */
[----:B------:R-:W-:Y:S01]  /*01a0*/  ELECT P0, URZ, PT ;  /* 0x00000000003f782f */ /* 0x000fe20003800000 */
[----:B------:R-:W-:-:S04]  /*01b0*/  UIADD3 UR6, -UR6, 0x100000, URZ ;  /* 0x0010000006067890 */ /* 0x000fc8000fffe13f */
[----:B------:R-:W-:Y:S02]  /*01c0*/  USHF.L.U32 UR7, UR6, 0xb, URZ ;  /* 0x0000000b06077899 */ /* 0x000fe4000800063f */
[----:B------:R-:W-:Y:S02]  /*01d0*/  USHF.L.U32 UR6, UR6, 0x1, URZ ;  /* 0x0000000106067899 */ /* 0x000fe4000800063f */
[----:B0-----:R-:W-:Y:S02]  /*01e0*/  ULEA UR8, UR8, UR4, 0x18 ;  /* 0x0000000408087291 */ /* 0x001fe4000f8ec03f */
[----:B------:R-:W-:-:S04]  /*01f0*/  UIADD3 UR4, -UR5, 0x100000, URZ ;  /* 0x0010000005047890 */ /* 0x000fc8000fffe13f */
[----:B------:R-:W-:Y:S02]  /*0200*/  USHF.L.U32 UR5, UR4, 0xb, URZ ;  /* 0x0000000b04057899 */ /* 0x000fe4000800063f */
[----:B------:R-:W-:Y:S01]  /*0210*/  USHF.L.U32 UR4, UR4, 0x1, URZ ;  /* 0x0000000104047899 */ /* 0x000fe2000800063f */
[----:B------:R-:W0:Y:S11]  /*0220*/  FENCE.VIEW.ASYNC.S ;  /* 0x00000000000073c6 */ /* 0x000e360000000000 */
[----:B0-----:R0:W1:Y:S01]  /*0230*/  SYNCS.EXCH.64 URZ, [UR8], UR4 ;  /* 0x00000004083f75b2 */ /* 0x0010620008000100 */
[----:B------:R0:W2:Y:S01]  /*0240*/  SYNCS.EXCH.64 URZ, [UR8+0x20], UR6 ;  /* 0x00002006083f75b2 */ /* 0x0000a20008000100 */
[----:B------:R0:W3:Y:S01]  /*0250*/  SYNCS.EXCH.64 URZ, [UR8+0x8], UR4 ;  /* 0x00000804083f75b2 */ /* 0x0000e20008000100 */
[----:B------:R0:W4:Y:S01]  /*0260*/  SYNCS.EXCH.64 URZ, [UR8+0x28], UR6 ;  /* 0x00002806083f75b2 */ /* 0x0001220008000100 */
[----:B------:R0:W0:Y:S01]  /*0270*/  SYNCS.EXCH.64 URZ, [UR8+0x10], UR4 ;  /* 0x00001004083f75b2 */ /* 0x0000220008000100 */
[----:B------:R0:W0:Y:S01]  /*0280*/  SYNCS.EXCH.64 URZ, [UR8+0x30], UR6 ;  /* 0x00003006083f75b2 */ /* 0x0000220008000100 */
[----:B------:R0:W0:Y:S01]  /*0290*/  SYNCS.EXCH.64 URZ, [UR8+0x18], UR4 ;  /* 0x00001804083f75b2 */ /* 0x0000220008000100 */
[----:B------:R0:W0:Y:S01]  /*02a0*/  SYNCS.EXCH.64 URZ, [UR8+0x38], UR6 ;  /* 0x00003806083f75b2 */ /* 0x0000220008000100 */
[----:B------:R-:W-:Y:S01]  /*02b0*/  NOP ;  /* 0x0000000000007918 */ /* 0x000fe20000000000 */
.L_x_2:
[----:B------:R-:W5:Y:S01]  /*02c0*/  SHFL.IDX PT, R0, R0, RZ, 0x1f ;  /* 0x00001fff00007589 */ /* 0x000f6200000e0000 */
[----:B------:R-:W-:Y:S01]  /*02d0*/  ELECT P0, URZ, PT ;  /* 0x00000000003f782f */ /* 0x000fe20003800000 */
[----:B------:R-:W1:Y:S01]  /*02e0*/  LDC R2, c[0x0][0x65c] ;  /* 0x00019700ff027b82 */ /* 0x000e620000000800 */
[----:B------:R-:W-:Y:S01]  /*02f0*/  SHF.R.S32.HI R6, RZ, 0x1f, R5 ;  /* 0x0000001fff067819 */ /* 0x000fe20000011405 */
[----:B------:R-:W2:Y:S01]  /*0300*/  S2R R3, SR_CTAID.Y ;  /* 0x0000000000037919 */ /* 0x000ea20000002600 */
[----:B0-----:R-:W-:Y:S01]  /*0310*/  UMOV UR4, 0x20 ;  /* 0x0000002000047882 */ /* 0x001fe20000000000 */
[----:B------:R-:W-:Y:S01]  /*0320*/  ISETP.NE.AND P2, PT, R8, RZ, PT ;  /* 0x000000ff0800720c */ /* 0x000fe20003f45270 */
[----:B------:R-:W-:Y:S01]  /*0330*/  NOP ;  /* 0x0000000000007918 */ /* 0x000fe20000000000 */
[----:B------:R-:W0:Y:S01]  /*0340*/  S2R R4, SR_CTAID.X ;  /* 0x0000000000047919 */ /* 0x000e220000002500 */
[----:B------:R-:W-:Y:S01]  /*0350*/  LEA.HI R6, R6, R5, RZ, 0x2 ;  /* 0x0000000506067211 */ /* 0x000fe200078f10ff */
[----:B------:R-:W-:Y:S01]  /*0360*/  NOP ;  /* 0x0000000000007918 */ /* 0x000fe20000000000 */
[----:B-----5:R-:W-:-:S02]  /*0370*/  ISETP.NE.OR P0, PT, R0, RZ, !P0 ;  /* 0x000000ff0000720c */ /* 0x020fc40004705670 */
[----:B-1----:R-:W-:-:S04]  /*0380*/  ISETP.NE.AND P3, PT, R2, 0x1, PT ;  /* 0x000000010200780c */ /* 0x002fc80003f65270 */
[----:B------:R-:W-:Y:S02]  /*0390*/  P2R R0, PR, RZ, 0x8 ;  /* 0x00000008ff007803 */ /* 0x000fe40000000000 */
[----:B------:R-:W-:-:S05]  /*03a0*/  LOP3.LUT R0, R6, 0xfffffffc, RZ, 0xc0, !PT ;  /* 0xfffffffc06007812 */ /* 0x000fca00078ec0ff */
[----:B------:R-:W-:Y:S01]  /*03b0*/  VOTEU.ALL UP0, P0 ;  /* 0x00000000003f7886 */ /* 0x000fe20000000000 */
[----:B------:R-:W-:Y:S01]  /*03c0*/  IMAD.IADD R0, R5, 0x1, -R0 ;  /* 0x0000000105007824 */ /* 0x000fe200078e0a00 */
[----:B------:R-:W0:Y:S01]  /*03d0*/  @P3 LDC R17, c[0x0][0x10] ;  /* 0x00000400ff113b82 */ /* 0x000e220000000800 */
[----:B------:R-:W-:Y:S01]  /*03e0*/  VOTEU.ALL UP1, P0 ;  /* 0x00000000003f7886 */ /* 0x000fe20000020000 */
[----:B--2---:R-:W-:Y:S01]  /*03f0*/  @P3 IMAD.MOV.U32 R6, RZ, RZ, R3 ;  /* 0x000000ffff063224 */ /* 0x004fe200078e0003 */
[----:B------:R-:W-:Y:S01]  /*0400*/  @!UP0 UMOV UR6, 0x400 ;  /* 0x0000040000068882 */ /* 0x000fe20000000000 */
[----:B------:R-:W-:-:S04]  /*0410*/  @!UP0 UIADD3 UR4, -UR4, 0x100000, URZ ;  /* 0x0010000004048890 */ /* 0x000fc8000fffe13f */
[----:B------:R-:W-:Y:S02]  /*0420*/  @!UP0 USHF.L.U32 UR5, UR4, 0xb, URZ ;  /* 0x0000000b04058899 */ /* 0x000fe4000800063f */
[----:B------:R-:W-:Y:S01]  /*0430*/  @!UP0 USHF.L.U32 UR4, UR4, 0x1, URZ ;  /* 0x0000000104048899 */ /* 0x000fe2000800063f */
[----:B------:R-:W-:Y:S02]  /*0440*/  @P3 IMAD.MOV.U32 R7, RZ, RZ, RZ ;  /* 0x000000ffff073224 */ /* 0x000fe400078e00ff */
[----:B------:R-:W-:Y:S01]  /*0450*/  IMAD.MOV.U32 R5, RZ, RZ, RZ ;  /* 0x000000ffff057224 */ /* 0x000fe200078e00ff */
[----:B------:R-:W1:Y:S01]  /*0460*/  @!UP0 S2UR UR7, SR_CgaCtaId ;  /* 0x00000000000789c3 */ /* 0x000e620000008800 */
[----:B------:R-:W-:-:S07]  /*0470*/  @P3 IMAD.MOV.U32 R11, RZ, RZ, RZ ;  /* 0x000000ffff0b3224 */ /* 0x000fce00078e00ff */
[----:B------:R-:W2:Y:S01]  /*0480*/  @!P3 LDC R9, c[0x0][0xc] ;  /* 0x00000300ff09bb82 */ /* 0x000ea20000000800 */
[----:B0-----:R-:W-:-:S04]  /*0490*/  @P3 IMAD.WIDE.U32 R16, R4, R17, R6 ;  /* 0x0000001104103225 */ /* 0x001fc800078e0006 */
[----:B------:R-:W-:Y:S01]  /*04a0*/  @P3 IMAD.IADD R17, R17, 0x1, R11 ;  /* 0x0000000111113824 */ /* 0x000fe200078e020b */
[----:B-1----:R-:W-:Y:S01]  /*04b0*/  @!UP0 ULEA UR6, UR7, UR6, 0x18 ;  /* 0x0000000607068291 */ /* 0x002fe2000f8ec03f */
[----:B------:R-:W-:Y:S01]  /*04c0*/  VOTEU.ALL UP0, P0 ;  /* 0x00000000003f7886 */ /* 0x000fe20000000000 */
[----:B------:R-:W-:-:S04]  /*04d0*/  ISETP.NE.AND P0, PT, R0, 0x3, PT ;  /* 0x000000030000780c */ /* 0x000fc80003f05270 */
[----:B------:R-:W-:Y:S01]  /*04e0*/  ISETP.EQ.OR P0, PT, R0, RZ, !P0 ;  /* 0x000000ff0000720c */ /* 0x000fe20004702670 */
[----:B--2---:R-:W-:-:S03]  /*04f0*/  @!P3 IMAD.WIDE.U32 R6, R9, R3, R4 ;  /* 0x000000030906b225 */ /* 0x004fc600078e0004 */
[C---:B------:R-:W-:Y:S01]  /*0500*/  ISETP.EQ.AND P0, PT, R8.reuse, RZ, P0 ;  /* 0x000000ff0800720c */ /* 0x040fe20000702270 */
[----:B------:R-:W-:Y:S01]  /*0510*/  VIADD R8, R8, 0xffffffff ;  /* 0xffffffff08087836 */ /* 0x000fe20000000000 */
[----:B------:R-:W0:Y:S02]  /*0520*/  FENCE.VIEW.ASYNC.S ;  /* 0x00000000000073c6 */ /* 0x000e240000000000 */
[----:B0-----:R0:W3:Y:S01]  /*0530*/  @!UP0 SYNCS.EXCH.64 URZ, [UR6+0x50], UR4 ;  /* 0x00005004063f85b2 */ /* 0x0010e20008000100 */
[----:B------:R-:W-:Y:S01]  /*0540*/  @!P3 IMAD.MOV.U32 R16, RZ, RZ, R6 ;  /* 0x000000ffff10b224 */ /* 0x000fe200078e0006 */
[----:B------:R-:W-:Y:S01]  /*0550*/  SEL R19, RZ, 0x1, !P0 ;  /* 0x00000001ff137807 */ /* 0x000fe20004000000 */
[----:B------:R-:W-:Y:S01]  /*0560*/  @!P3 IMAD.MOV.U32 R17, RZ, RZ, R7 ;  /* 0x000000ffff11b224 */ /* 0x000fe200078e0007 */
[----:B------:R-:W-:-:S04]  /*0570*/  ISETP.GE.U32.AND P1, PT, R8, 0x2, PT ;  /* 0x000000020800780c */ /* 0x000fc80003f26070 */
[----:B------:R-:W-:Y:S01]  /*0580*/  SEL R19, R19, 0x2, P1 ;  /* 0x0000000213137807 */ /* 0x000fe20000800000 */
[----:B------:R0:W3:Y:S01]  /*0590*/  @!UP1 SYNCS.EXCH.64 URZ, [UR6+0x58], UR4 ;  /* 0x00005804063f95b2 */ /* 0x0000e20008000100 */
[----:B------:R-:W-:Y:S01]  /*05a0*/  NOP ;  /* 0x0000000000007918 */ /* 0x000fe20000000000 */
[----:B---34-:R-:W-:Y:S06]  /*05b0*/  BAR.SYNC.DEFER_BLOCKING 0x0 ;  /* 0x0000000000007b1d */ /* 0x018fec0000010000 */
[----:B------:R-:W-:Y:S05]  /*05c0*/  @!P2 BRA `(.L_x_3) ;  /* 0x000000400018a947 */ /* 0x000fea0003800000 */
[----:B------:R-:W-:-:S13]  /*05d0*/  ISETP.GT.U32.AND P0, PT, R8, 0x1, PT ;  /* 0x000000010800780c */ /* 0x000fda0003f04070 */
[----:B0-----:R-:W-:Y:S05]  /*05e0*/  @P0 EXIT ;  /* 0x000000000000094d */ /* 0x001fea0003800000 */
[----:B------:R-:W-:Y:S01]  /*05f0*/  ULDC.64 UR4, c[0x0][0x650] ;  /* 0x0001940000047ab9 */ /* 0x000fe20000000a00 */
[----:B------:R-:W-:Y:S01]  /*0600*/  PRMT R0, RZ, 0x7610, R0 ;  /* 0x00007610ff007816 */ /* 0x000fe20000000000 */
[----:B------:R-:W-:Y:S01]  /*0610*/  IMAD.MOV.U32 R58, RZ, RZ, -0x1 ;  /* 0xffffffffff3a7424 */ /* 0x000fe200078e00ff */
[----:B------:R-:W-:Y:S01]  /*0620*/  ISETP.GE.U32.AND P0, PT, R16, UR4, PT ;  /* 0x0000000410007c0c */ /* 0x000fe2000bf06070 */
[----:B------:R-:W-:Y:S02]  /*0630*/  IMAD.MOV.U32 R59, RZ, RZ, -0x1 ;  /* 0xffffffffff3b7424 */ /* 0x000fe400078e00ff */
[----:B------:R-:W-:Y:S01]  /*0640*/  IMAD.MOV.U32 R57, RZ, RZ, -0x1 ;  /* 0xffffffffff397424 */ /* 0x000fe200078e00ff */
[----:B------:R-:W-:-:S13]  /*0650*/  ISETP.GE.U32.AND.EX P0, PT, R17, UR5, PT, P0 ;  /* 0x0000000511007c0c */ /* 0x000fda000bf06100 */
[----:B------:R-:W-:Y:S05]  /*0660*/  @P0 BRA `(.L_x_4) ;  /* 0x0000000400540947 */ /* 0x000fea0003800000 */
[----:B------:R-:W0:Y:S01]  /*0670*/  LDC.64 R14, c[0x0][0x628] ;  /* 0x00018a00ff0e7b82 */ /* 0x000e220000000a00 */
[----:B------:R-:W-:Y:S02]  /*0680*/  IMAD.MOV.U32 R6, RZ, RZ, R16 ;  /* 0x000000ffff067224 */ /* 0x000fe400078e0010 */
[----:B------:R-:W-:-:S05]  /*0690*/  IMAD.MOV.U32 R7, RZ, RZ, R17 ;  /* 0x000000ffff077224 */ /* 0x000fca00078e0011 */
[----:B------:R-:W1:Y:S08]  /*06a0*/  LDC R0, c[0x0][0x630] ;  /* 0x00018c00ff007b82 */ /* 0x000e700000000800 */
[----:B------:R-:W2:Y:S01]  /*06b0*/  LDC.64 R20, c[0x0][0x620] ;  /* 0x00018800ff147b82 */ /* 0x000ea20000000a00 */
[----:B0-----:R-:W-:-:S04]  /*06c0*/  ISETP.NE.U32.AND P0, PT, R14, RZ, PT ;  /* 0x000000ff0e00720c */ /* 0x001fc80003f05070 */
[----:B------:R-:W-:-:S13]  /*06d0*/  ISETP.NE.AND.EX P0, PT, R15, RZ, PT, P0 ;  /* 0x000000ff0f00720c */ /* 0x000fda0003f05300 */
[----:B-12---:R-:W-:Y:S05]  /*06e0*/  @!P0 BRA `(.L_x_5) ;  /* 0x0000000000288947 */ /* 0x006fea0003800000 */
[----:B------:R-:W0:Y:S02]  /*06f0*/  LDC R11, c[0x0][0x634] ;  /* 0x00018d00ff0b7b82 */ /* 0x000e240000000800 */
[----:B0-----:R-:W-:-:S05]  /*0700*/  IADD3 R11, P0, R16, R11, RZ ;  /* 0x0000000b100b7210 */ /* 0x001fca0007f1e0ff */
[----:B------:R-:W-:-:S04]  /*0710*/  IMAD.X R13, RZ, RZ, R17, P0 ;  /* 0x000000ffff0d7224 */ /* 0x000fc800000e0611 */
[----:B------:R-:W-:-:S04]  /*0720*/  IMAD.WIDE.U32 R6, R13, R14, RZ ;  /* 0x0000000e0d067225 */ /* 0x000fc800078e00ff */
[----:B------:R-:W-:-:S04]  /*0730*/  IMAD.WIDE.U32 R8, P0, R11, R15, R6 ;  /* 0x0000000f0b087225 */ /* 0x000fc80007800006 */
[----:B------:R-:W-:-:S04]  /*0740*/  IMAD.WIDE.U32 R6, R11, R14, RZ ;  /* 0x0000000e0b067225 */ /* 0x000fc800078e00ff */
[----:B------:R-:W-:Y:S01]  /*0750*/  IMAD.X R11, RZ, RZ, RZ, P0 ;  /* 0x000000ffff0b7224 */ /* 0x000fe200000e06ff */
[----:B------:R-:W-:Y:S01]  /*0760*/  IADD3 RZ, P0, R7, R8, RZ ;  /* 0x0000000807ff7210 */ /* 0x000fe20007f1e0ff */
[----:B------:R-:W-:-:S04]  /*0770*/  IMAD.MOV.U32 R10, RZ, RZ, R9 ;  /* 0x000000ffff0a7224 */ /* 0x000fc800078e0009 */
[----:B------:R-:W-:-:S08]  /*0780*/  IMAD.WIDE.U32.X R6, R13, R15, R10, P0 ;  /* 0x0000000f0d067225 */ /* 0x000fd000000e040a */
.L_x_5:
[-CC-:B------:R-:W-:Y:S01]  /*0790*/  SHF.R.U64 R57, R6, R0.reuse, R7.reuse ;  /* 0x0000000006397219 */ /* 0x180fe20000001207 */
[----:B------:R-:W0:Y:S01]  /*07a0*/  LDC R10, c[0x0][0x618] ;  /* 0x00018600ff0a7b82 */ /* 0x000e220000000800 */
[----:B------:R-:W-:Y:S01]  /*07b0*/  SHF.R.U32.HI R5, RZ, R0, R7 ;  /* 0x00000000ff057219 */ /* 0x000fe20000011607 */
[----:B------:R-:W-:Y:S01]  /*07c0*/  ULDC UR4, c[0x0][0x150] ;  /* 0x0000540000047ab9 */ /* 0x000fe20000000800 */
[----:B------:R-:W-:Y:S02]  /*07d0*/  IADD3 R9, P0, RZ, -R57, RZ ;  /* 0x80000039ff097210 */ /* 0x000fe40007f1e0ff */
[----:B------:R-:W-:-:S03]  /*07e0*/  I2FP.F32.U32 R0, R4 ;  /* 0x0000000400007245 */ /* 0x000fc60000201000 */
[----:B------:R-:W1:Y:S01]  /*07f0*/  LDC.64 R28, c[0x0][0x640] ;  /* 0x00019000ff1c7b82 */ /* 0x000e620000000a00 */
[----:B------:R-:W-:Y:S02]  /*0800*/  IMAD.X R11, RZ, RZ, ~R5, P0 ;  /* 0x000000ffff0b7224 */ /* 0x000fe400000e0e05 */
[----:B------:R-:W-:Y:S01]  /*0810*/  FMUL R0, R0, UR4 ;  /* 0x0000000400007c20 */ /* 0x000fe20008400000 */
[----:B------:R-:W-:Y:S01]  /*0820*/  IMAD.WIDE.U32 R6, R9, R20, R16 ;  /* 0x0000001409067225 */ /* 0x000fe200078e0010 */
[----:B------:R-:W-:-:S03]  /*0830*/  ULDC UR4, c[0x0][0x154] ;  /* 0x0000550000047ab9 */ /* 0x000fc60000000800 */
[----:B------:R-:W-:Y:S01]  /*0840*/  IMAD R8, R11, R20, RZ ;  /* 0x000000140b087224 */ /* 0x000fe200078e02ff */
[----:B------:R-:W2:Y:S01]  /*0850*/  LDC R5, c[0x0][0x144] ;  /* 0x00005100ff057b82 */ /* 0x000ea20000000800 */
[----:B------:R-:W3:Y:S02]  /*0860*/  F2I.U32.TRUNC.NTZ R0, R0 ;  /* 0x0000000000007305 */ /* 0x000ee4000020f000 */
[----:B------:R-:W-:-:S04]  /*0870*/  IMAD R9, R9, R21, R8 ;  /* 0x0000001509097224 */ /* 0x000fc800078e0208 */
[----:B------:R-:W-:Y:S01]  /*0880*/  IMAD.IADD R7, R7, 0x1, R9 ;  /* 0x0000000107077824 */ /* 0x000fe200078e0209 */
[----:B------:R-:W4:Y:S01]  /*0890*/  LDC R12, c[0x0][0x608] ;  /* 0x00018200ff0c7b82 */ /* 0x000f220000000800 */
[----:B------:R-:W-:-:S03]  /*08a0*/  IMAD.MOV.U32 R9, RZ, RZ, -0x1 ;  /* 0xffffffffff097424 */ /* 0x000fc600078e00ff */
[-CC-:B0-----:R-:W-:Y:S02]  /*08b0*/  SHF.R.U64 R20, R6, R10.reuse, R7.reuse ;  /* 0x0000000a06147219 */ /* 0x181fe40000001207 */
[----:B------:R-:W-:Y:S02]  /*08c0*/  I2FP.F32.U32 R6, R3 ;  /* 0x0000000300067245 */ /* 0x000fe40000201000 */
[----:B------:R-:W0:Y:S01]  /*08d0*/  LDC R26, c[0x0][0x658] ;  /* 0x00019600ff1a7b82 */ /* 0x000e220000000800 */
[----:B-1----:R-:W-:Y:S01]  /*08e0*/  ISETP.NE.U32.AND P0, PT, R28, RZ, PT ;  /* 0x000000ff1c00720c */ /* 0x002fe20003f05070 */
[----:B---3--:R-:W-:Y:S01]  /*08f0*/  IMAD.MOV R8, RZ, RZ, -R0 ;  /* 0x000000ffff087224 */ /* 0x008fe200078e0a00 */
[----:B------:R-:W-:Y:S01]  /*0900*/  SHF.R.U32.HI R7, RZ, R10, R7 ;  /* 0x0000000aff077219 */ /* 0x000fe20000011607 */
[----:B------:R-:W-:Y:S01]  /*0910*/  FMUL R6, R6, UR4 ;  /* 0x0000000406067c20 */ /* 0x000fe20008400000 */
[----:B------:R-:W-:-:S03]  /*0920*/  ISETP.NE.AND.EX P0, PT, R29, RZ, PT, P0 ;  /* 0x000000ff1d00720c */ /* 0x000fc60003f05300 */
[----:B------:R-:W1:Y:S01]  /*0930*/  LDC R14, c[0x0][0x148] ;  /* 0x00005200ff0e7b82 */ /* 0x000e620000000800 */
[----:B--2---:R-:W-:-:S07]  /*0940*/  IMAD R0, R5, R8, R4 ;  /* 0x0000000805007224 */ /* 0x004fce00078e0204 */
[----:B------:R-:W2:Y:S01]  /*0950*/  LDC R24, c[0x0][0x600] ;  /* 0x00018000ff187b82 */ /* 0x000ea20000000800 */
[-CC-:B----4-:R-:W-:Y:S02]  /*0960*/  SHF.R.U64 R30, R20, R12.reuse, R7.reuse ;  /* 0x0000000c141e7219 */ /* 0x190fe40000001207 */
[----:B------:R-:W-:Y:S01]  /*0970*/  SHF.R.U32.HI R5, RZ, R12, R7 ;  /* 0x0000000cff057219 */ /* 0x000fe20000011607 */
[----:B------:R-:W-:Y:S01]  /*0980*/  IMAD.MOV.U32 R7, RZ, RZ, 0x1 ;  /* 0x00000001ff077424 */ /* 0x000fe200078e00ff */
[----:B------:R3:W4:Y:S03]  /*0990*/  F2I.U32.TRUNC.NTZ R12, R6 ;  /* 0x00000006000c7305 */ /* 0x000726000020f000 */
[----:B------:R-:W1:Y:S01]  /*09a0*/  LDC R15, c[0x0][0x648] ;  /* 0x00019200ff0f7b82 */ /* 0x000e620000000800 */
[-C--:B0-----:R-:W-:Y:S02]  /*09b0*/  SHF.L.U32 R4, R9, R26.reuse, RZ ;  /* 0x0000001a09047219 */ /* 0x081fe400000006ff */
[----:B------:R-:W-:-:S02]  /*09c0*/  SHF.R.U64 R32, R30, R26, R5 ;  /* 0x0000001a1e207219 */ /* 0x000fc40000001205 */
[----:B------:R-:W-:Y:S02]  /*09d0*/  LOP3.LUT R11, RZ, R4, RZ, 0x33, !PT ;  /* 0x00000004ff0b7212 */ /* 0x000fe400078e33ff */
[-C--:B------:R-:W-:Y:S01]  /*09e0*/  SHF.R.U32.HI R5, RZ, R26.reuse, R5 ;  /* 0x0000001aff057219 */ /* 0x080fe20000011605 */
[----:B------:R-:W0:Y:S01]  /*09f0*/  LDC R21, c[0x0][0x638] ;  /* 0x00018e00ff157b82 */ /* 0x000e220000000800 */
[----:B------:R-:W-:Y:S01]  /*0a00*/  SHF.L.U32 R10, R7, R26, RZ ;  /* 0x0000001a070a7219 */ /* 0x000fe200000006ff */
[----:B------:R-:W-:-:S06]  /*0a10*/  IMAD.MOV.U32 R4, RZ, RZ, R32 ;  /* 0x000000ffff047224 */ /* 0x000fcc00078e0020 */
[----:B------:R-:W0:Y:S01]  /*0a20*/  LDC R58, c[0x0][0x610] ;  /* 0x00018400ff3a7b82 */ /* 0x000e220000000800 */
[----:B---34-:R-:W-:Y:S05]  /*0a30*/  @!P0 BRA `(.L_x_6) ;  /* 0x0000000000288947 */ /* 0x018fea0003800000 */
[----:B------:R-:W3:Y:S02]  /*0a40*/  LDC R9, c[0x0][0x64c] ;  /* 0x00019300ff097b82 */ /* 0x000ee40000000800 */
[----:B---3--:R-:W-:-:S05]  /*0a50*/  IADD3 R9, P0, R32, R9, RZ ;  /* 0x0000000920097210 */ /* 0x008fca0007f1e0ff */
        /* <DEDUP_REMOVED lines=8> */
.L_x_6:
[----:B-1----:R-:W-:Y:S01]  /*0ae0*/  SHF.R.U64 R4, R4, R15, R5 ;  /* 0x0000000f04047219 */ /* 0x002fe20000001205 */
[----:B--2---:R-:W-:Y:S01]  /*0af0*/  VIADD R5, R24, 0xffffffff ;  /* 0xffffffff18057836 */ /* 0x004fe20000000000 */
[----:B------:R-:W-:Y:S01]  /*0b00*/  LOP3.LUT R11, R30, R11, RZ, 0xc0, !PT ;  /* 0x0000000b1e0b7212 */ /* 0x000fe200078ec0ff */
[----:B------:R-:W-:Y:S02]  /*0b10*/  IMAD.MOV R12, RZ, RZ, -R12 ;  /* 0x000000ffff0c7224 */ /* 0x000fe400078e0a0c */
[----:B------:R-:W-:Y:S01]  /*0b20*/  IMAD.MOV R6, RZ, RZ, -R4 ;  /* 0x000000ffff067224 */ /* 0x000fe200078e0a04 */
[----:B------:R-:W-:Y:S01]  /*0b30*/  LOP3.LUT R5, R20, R5, RZ, 0xc0, !PT ;  /* 0x0000000514057212 */ /* 0x000fe200078ec0ff */
[----:B------:R-:W-:Y:S02]  /*0b40*/  @P3 IMAD R0, R14, R12, R3 ;  /* 0x0000000c0e003224 */ /* 0x000fe400078e0203 */
[----:B------:R-:W-:Y:S02]  /*0b50*/  IMAD R11, R10, R4, R11 ;  /* 0x000000040a0b7224 */ /* 0x000fe400078e020b */
[----:B0-----:R-:W-:-:S02]  /*0b60*/  IMAD R3, R6, R21, R32 ;  /* 0x0000001506037224 */ /* 0x001fc400078e0220 */
[----:B------:R-:W-:Y:S02]  /*0b70*/  IMAD R58, R11, R58, R0 ;  /* 0x0000003a0b3a7224 */ /* 0x000fe400078e0200 */
[----:B------:R-:W-:Y:S02]  /*0b80*/  IMAD R3, R3, R24, R5 ;  /* 0x0000001803037224 */ /* 0x000fe400078e0205 */
[----:B------:R-:W-:-:S03]  /*0b90*/  IMAD.MOV.U32 R0, RZ, RZ, 0x1 ;  /* 0x00000001ff007424 */ /* 0x000fc600078e00ff */
[----:B------:R-:W-:Y:S02]  /*0ba0*/  SEL R59, R3, R58, !P3 ;  /* 0x0000003a033b7207 */ /* 0x000fe40005800000 */
[----:B------:R-:W-:-:S07]  /*0bb0*/  SEL R58, R58, R3, !P3 ;  /* 0x000000033a3a7207 */ /* 0x000fce0005800000 */
.L_x_4:
[----:B------:R-:W-:-:S08]  /*0bc0*/  NOP ;  /* 0x0000000000007918 */ /* 0x000fd00000000000 */
[----:B------:R-:W0:Y:S02]  /*0bd0*/  USETMAXREG.TRY_ALLOC.CTAPOOL UP0, 0xe8 ;  /* 0x000000e8000079c8 */ /* 0x000e240008000600 */
[----:B0-----:R-:W-:-:S13]  /*0be0*/  PLOP3.LUT P0, PT, PT, PT, UP0, 0x80, 0x0 ;  /* 0x000000000000781c */ /* 0x001fda0003f0f008 */
[----:B------:R-:W-:Y:S05]  /*0bf0*/  @!P0 BRA `(.L_x_4) ;  /* 0xfffffffc00f08947 */ /* 0x000fea000383ffff */
[----:B------:R-:W-:Y:S01]  /*0c00*/  ULDC.64 UR4, c[0x0][0x598] ;  /* 0x0001660000047ab9 */ /* 0x000fe20000000a00 */
[----:B------:R-:W-:Y:S01]  /*0c10*/  ULDC.64 UR36, c[0x0][0x208] ;  /* 0x0000820000247ab9 */ /* 0x000fe20000000a00 */
[----:B------:R-:W-:-:S04]  /*0c20*/  ISETP.NE.U32.AND P0, PT, RZ, UR4, PT ;  /* 0x00000004ff007c0c */ /* 0x000fc8000bf05070 */
[----:B------:R-:W-:-:S13]  /*0c30*/  ISETP.NE.AND.EX P0, PT, RZ, UR5, PT, P0 ;  /* 0x00000005ff007c0c */ /* 0x000fda000bf05300 */
[----:B------:R-:W-:Y:S05]  /*0c40*/  @!P0 BRA `(.L_x_7) ;  /* 0x00000000001c8947 */ /* 0x000fea0003800000 */
[----:B------:R-:W0:Y:S02]  /*0c50*/  LDC.64 R4, c[0x0][0x598] ;  /* 0x00016600ff047b82 */ /* 0x000e240000000a00 */
[----:B0-----:R-:W2:Y:S02]  /*0c60*/  LDG.E.64 R4, desc[UR36][R4.64] ;  /* 0x0000002404047981 */ /* 0x001ea4000c1e1b00 */
[----:B--2---:R-:W-:-:S04]  /*0c70*/  ISETP.NE.U32.AND P0, PT, R4, RZ, PT ;  /* 0x000000ff0400720c */ /* 0x004fc80003f05070 */
[----:B------:R-:W-:-:S13]  /*0c80*/  ISETP.NE.AND.EX P0, PT, R5, RZ, PT, P0 ;  /* 0x000000ff0500720c */ /* 0x000fda0003f05300 */
[----:B------:R-:W-:Y:S05]  /*0c90*/  @!P0 BRA `(.L_x_7) ;  /* 0x0000000000088947 */ /* 0x000fea0003800000 */
[----:B------:R0:W5:Y:S01]  /*0ca0*/  LD.E R23, desc[UR36][R4.64] ;  /* 0x0000002404177980 */ /* 0x000162000c101900 */
[----:B------:R-:W-:Y:S05]  /*0cb0*/  BRA `(.L_x_8) ;  /* 0x0000000000247947 */ /* 0x000fea0003800000 */
.L_x_7:
[----:B------:R-:W-:Y:S02]  /*0cc0*/  ULDC.64 UR4, c[0x0][0x588] ;  /* 0x0001620000047ab9 */ /* 0x000fe40000000a00 */
[----:B------:R-:W-:-:S04]  /*0cd0*/  ISETP.NE.U32.AND P0, PT, RZ, UR4, PT ;  /* 0x00000004ff007c0c */ /* 0x000fc8000bf05070 */
[----:B------:R-:W-:-:S13]  /*0ce0*/  ISETP.NE.AND.EX P0, PT, RZ, UR5, PT, P0 ;  /* 0x00000005ff007c0c */ /* 0x000fda000bf05300 */
[----:B------:R-:W-:Y:S05]  /*0cf0*/  @!P0 BRA `(.L_x_9) ;  /* 0x00000000000c8947 */ /* 0x000fea0003800000 */
[----:B------:R-:W0:Y:S02]  /*0d00*/  LDC.64 R4, c[0x0][0x588] ;  /* 0x00016200ff047b82 */ /* 0x000e240000000a00 */
[----:B0-----:R1:W5:Y:S01]  /*0d10*/  LDG.E R23, desc[UR36][R4.64] ;  /* 0x0000002404177981 */ /* 0x001362000c1e1900 */
[----:B------:R-:W-:Y:S05]  /*0d20*/  BRA `(.L_x_8) ;  /* 0x0000000000087947 */ /* 0x000fea0003800000 */
.L_x_9:
[----:B------:R-:W-:Y:S02]  /*0d30*/  ULDC UR4, c[0x0][0x580] ;  /* 0x0001600000047ab9 */ /* 0x000fe40000000800 */
[----:B------:R-:W-:-:S07]  /*0d40*/  IMAD.U32 R23, RZ, RZ, UR4 ;  /* 0x00000004ff177e24 */ /* 0x000fce000f8e00ff */
.L_x_8:
[----:B------:R-:W-:Y:S02]  /*0d50*/  ULDC.64 UR4, c[0x0][0x5a0] ;  /* 0x0001680000047ab9 */ /* 0x000fe40000000a00 */
[----:B------:R-:W-:-:S04]  /*0d60*/  ISETP.NE.U32.AND P0, PT, RZ, UR4, PT ;  /* 0x00000004ff007c0c */ /* 0x000fc8000bf05070 */
[----:B------:R-:W-:-:S13]  /*0d70*/  ISETP.NE.AND.EX P0, PT, RZ, UR5, PT, P0 ;  /* 0x00000005ff007c0c */ /* 0x000fda000bf05300 */
[----:B------:R-:W-:Y:S05]  /*0d80*/  @!P0 BRA `(.L_x_10) ;  /* 0x00000000001c8947 */ /* 0x000fea0003800000 */
[----:B01----:R-:W0:Y:S02]  /*0d90*/  LDC.64 R4, c[0x0][0x5a0] ;  /* 0x00016800ff047b82 */ /* 0x003e240000000a00 */
[----:B0-----:R-:W2:Y:S02]  /*0da0*/  LDG.E.64 R4, desc[UR36][R4.64] ;  /* 0x0000002404047981 */ /* 0x001ea4000c1e1b00 */
[----:B--2---:R-:W-:-:S04]  /*0db0*/  ISETP.NE.U32.AND P0, PT, R4, RZ, PT ;  /* 0x000000ff0400720c */ /* 0x004fc80003f05070 */
[----:B------:R-:W-:-:S13]  /*0dc0*/  ISETP.NE.AND.EX P0, PT, R5, RZ, PT, P0 ;  /* 0x000000ff0500720c */ /* 0x000fda0003f05300 */
[----:B------:R-:W-:Y:S05]  /*0dd0*/  @!P0 BRA `(.L_x_10) ;  /* 0x0000000000088947 */ /* 0x000fea0003800000 */
[----:B------:R0:W5:Y:S01]  /*0de0*/  LD.E R56, desc[UR36][R4.64] ;  /* 0x0000002404387980 */ /* 0x000162000c101900 */
[----:B------:R-:W-:Y:S05]  /*0df0*/  BRA `(.L_x_11) ;  /* 0x0000000000247947 */ /* 0x000fea0003800000 */
.L_x_10:
[----:B------:R-:W-:Y:S02]  /*0e00*/  ULDC.64 UR4, c[0x0][0x590] ;  /* 0x0001640000047ab9 */ /* 0x000fe40000000a00 */
[----:B------:R-:W-:-:S04]  /*0e10*/  ISETP.NE.U32.AND P0, PT, RZ, UR4, PT ;  /* 0x00000004ff007c0c */ /* 0x000fc8000bf05070 */
[----:B------:R-:W-:-:S13]  /*0e20*/  ISETP.NE.AND.EX P0, PT, RZ, UR5, PT, P0 ;  /* 0x00000005ff007c0c */ /* 0x000fda000bf05300 */
[----:B------:R-:W-:Y:S05]  /*0e30*/  @!P0 BRA `(.L_x_12) ;  /* 0x00000000000c8947 */ /* 0x000fea0003800000 */
[----:B01----:R-:W0:Y:S02]  /*0e40*/  LDC.64 R4, c[0x0][0x590] ;  /* 0x00016400ff047b82 */ /* 0x003e240000000a00 */
[----:B0-----:R1:W5:Y:S01]  /*0e50*/  LDG.E R56, desc[UR36][R4.64] ;  /* 0x0000002404387981 */ /* 0x001362000c1e1900 */
[----:B------:R-:W-:Y:S05]  /*0e60*/  BRA `(.L_x_11) ;  /* 0x0000000000087947 */ /* 0x000fea0003800000 */
.L_x_12:
[----:B------:R-:W-:Y:S02]  /*0e70*/  ULDC UR4, c[0x0][0x584] ;  /* 0x0001610000047ab9 */ /* 0x000fe40000000800 */
[----:B------:R-:W-:-:S07]  /*0e80*/  IMAD.U32 R56, RZ, RZ, UR4 ;  /* 0x00000004ff387e24 */ /* 0x000fce000f8e00ff */
.L_x_11:
[----:B------:R-:W-:-:S13]  /*0e90*/  LOP3.LUT P0, RZ, R0, 0xff, RZ, 0xc0, !PT ;  /* 0x000000ff00ff7812 */ /* 0x000fda000780c0ff */
[----:B------:R-:W-:Y:S05]  /*0ea0*/  @!P0 EXIT ;  /* 0x000000000000894d */ /* 0x000fea0003800000 */
[----:B------:R-:W-:Y:S01]  /*0eb0*/  ULDC UR4, c[0x0][0x28c] ;  /* 0x0000a30000047ab9 */ /* 0x000fe20000000800 */
[----:B------:R-:W-:Y:S01]  /*0ec0*/  LOP3.LUT R62, R19, 0x1, RZ, 0xfc, !PT ;  /* 0x00000001133e7812 */ /* 0x000fe200078efcff */
[----:B------:R-:W-:Y:S01]  /*0ed0*/  UIADD3 UR4, UR4, 0x3f, URZ ;  /* 0x0000003f04047890 */ /* 0x000fe2000fffe03f */
[----:B------:R-:W-:Y:S01]  /*0ee0*/  UMOV UR38, URZ ;  /* 0x0000003f00267c82 */ /* 0x000fe20008000000 */
[----:B------:R-:W-:Y:S02]  /*0ef0*/  UMOV UR39, URZ ;  /* 0x0000003f00277c82 */ /* 0x000fe40008000000 */
[----:B------:R-:W-:-:S04]  /*0f00*/  USHF.R.S32.HI UR5, URZ, 0x1f, UR4 ;  /* 0x0000001f3f057899 */ /* 0x000fc80008011404 */
[----:B------:R-:W-:-:S04]  /*0f10*/  ULEA.HI UR5, UR5, UR4, URZ, 0x6 ;  /* 0x0000000405057291 */ /* 0x000fc8000f8f303f */
[----:B------:R-:W-:-:S12]  /*0f20*/  USHF.R.S32.HI UR40, URZ, 0x6, UR5 ;  /* 0x000000063f287899 */ /* 0x000fd80008011405 */
.L_x_94:
[----:B------:R-:W-:Y:S01]  /*0f30*/  LOP3.LUT R0, R18, 0x80, RZ, 0xc0, !PT ;  /* 0x0000008012007812 */ /* 0x000fe200078ec0ff */
[----:B--2---:R-:W2:Y:S01]  /*0f40*/  S2UR UR7, SR_CgaCtaId ;  /* 0x00000000000779c3 */ /* 0x004ea20000008800 */
[----:B------:R-:W-:Y:S02]  /*0f50*/  UMOV UR6, 0x400 ;  /* 0x0000040000067882 */ /* 0x000fe40000000000 */
[----:B------:R-:W-:-:S06]  /*0f60*/  SHF.R.U32.HI R0, RZ, 0x7, R0 ;  /* 0x00000007ff007819 */ /* 0x000fcc0000011600 */
[----:B---3--:R-:W3:Y:S01]  /*0f70*/  SHFL.IDX PT, R0, R0, RZ, 0x1f ;  /* 0x00001fff00007589 */ /* 0x008ee200000e0000 */
[----:B--2---:R-:W-:Y:S01]  /*0f80*/  ULEA UR42, UR7, UR6, 0x18 ;  /* 0x00000006072a7291 */ /* 0x004fe2000f8ec03f */
[----:B---3--:R-:W-:-:S13]  /*0f90*/  R2UR UR4, R0 ;  /* 0x00000000000472ca */ /* 0x008fda00000e0000 */
[----:B------:R-:W-:-:S04]  /*0fa0*/  ULEA.HI UR5, UR4, UR4, URZ, 0x1 ;  /* 0x0000000404057291 */ /* 0x000fc8000f8f083f */
[----:B------:R-:W-:-:S04]  /*0fb0*/  ULOP3.LUT UR5, UR5, 0x7fffe, URZ, 0xc0, !UPT ;  /* 0x0007fffe05057892 */ /* 0x000fc8000f8ec03f */
[----:B------:R-:W-:-:S03]  /*0fc0*/  UIADD3 UR5, UR4, -UR5, URZ ;  /* 0x8000000504057290 */ /* 0x000fc6000fffe03f */
[----:B------:R-:W-:Y:S01]  /*0fd0*/  ULDC UR4, c[0x0][0x28c] ;  /* 0x0000a30000047ab9 */ /* 0x000fe20000000800 */
[----:B------:R-:W-:Y:S01]  /*0fe0*/  ULEA UR5, UR5, UR42, 0xd ;  /* 0x0000002a05057291 */ /* 0x000fe2000f8e683f */
[----:B------:R-:W-:-:S03]  /*0ff0*/  ISETP.LT.AND P0, PT, RZ, UR4, PT ;  /* 0x00000004ff007c0c */ /* 0x000fc6000bf01270 */
[----:B------:R-:W-:-:S04]  /*1000*/  UIADD3 UR5, UR5, 0x100, URZ ;  /* 0x0000010005057890 */ /* 0x000fc8000fffe03f */
[----:B------:R-:W-:-:S04]  /*1010*/  USHF.R.U32.HI UR5, URZ, 0x4, UR5 ;  /* 0x000000043f057899 */ /* 0x000fc80008011605 */
[----:B------:R-:W-:Y:S02]  /*1020*/  ULOP3.LUT UR41, UR5, 0x3fff, URZ, 0xc0, !UPT ;  /* 0x00003fff05297892 */ /* 0x000fe4000f8ec03f */
[----:B-1--45:R-:W-:Y:S10]  /*1030*/  @P0 BRA `(.L_x_13) ;  /* 0x0000000000400947 */ /* 0x032ff40003800000 */
[----:B------:R-:W-:Y:S01]  /*1040*/  MOV R0, 0x0 ;  /* 0x0000000000007802 */ /* 0x000fe20000000f00 */
[----:B------:R-:W-:Y:S01]  /*1050*/  ULDC.64 UR4, c[0x4][0x68] ;  /* 0x01001a0000047ab9 */ /* 0x000fe20000000a00 */
[----:B------:R-:W-:Y:S01]  /*1060*/  ULDC.64 UR6, c[0x4][0x8] ;  /* 0x0100020000067ab9 */ /* 0x000fe20000000a00 */
[----:B01----:R-:W-:Y:S01]  /*1070*/  IMAD.U32 R4, RZ, RZ, UR4 ;  /* 0x00000004ff047e24 */ /* 0x003fe2000f8e00ff */
[----:B------:R0:W1:Y:S01]  /*1080*/  LDC.64 R14, c[0x4][R0] ;  /* 0x01000000000e7b82 */ /* 0x0000620000000a00 */
[----:B------:R-:W-:Y:S01]  /*1090*/  IMAD.U32 R5, RZ, RZ, UR5 ;  /* 0x00000005ff057e24 */ /* 0x000fe2000f8e00ff */
[----:B------:R-:W-:Y:S01]  /*10a0*/  ULDC.64 UR4, c[0x4][0x70] ;  /* 0x01001c0000047ab9 */ /* 0x000fe20000000a00 */
[----:B------:R-:W-:Y:S02]  /*10b0*/  IMAD.U32 R10, RZ, RZ, UR6 ;  /* 0x00000006ff0a7e24 */ /* 0x000fe4000f8e00ff */
[----:B------:R-:W-:Y:S02]  /*10c0*/  IMAD.U32 R6, RZ, RZ, UR4 ;  /* 0x00000004ff067e24 */ /* 0x000fe4000f8e00ff */
[----:B------:R-:W-:-:S02]  /*10d0*/  IMAD.U32 R7, RZ, RZ, UR5 ;  /* 0x00000005ff077e24 */ /* 0x000fc4000f8e00ff */
[----:B------:R-:W-:Y:S02]  /*10e0*/  IMAD.U32 R11, RZ, RZ, UR7 ;  /* 0x00000007ff0b7e24 */ /* 0x000fe4000f8e00ff */
[----:B------:R-:W-:Y:S02]  /*10f0*/  IMAD.MOV.U32 R8, RZ, RZ, 0x1e1 ;  /* 0x000001e1ff087424 */ /* 0x000fe400078e00ff */
[----:B------:R-:W-:Y:S02]  /*1100*/  IMAD.MOV.U32 R12, RZ, RZ, 0x1 ;  /* 0x00000001ff0c7424 */ /* 0x000fe400078e00ff */
[----:B0-----:R-:W-:-:S07]  /*1110*/  IMAD.MOV.U32 R13, RZ, RZ, RZ ;  /* 0x000000ffff0d7224 */ /* 0x001fce00078e00ff */
[----:B------:R-:W-:-:S07]  /*1120*/  LEPC R20, `(.L_x_13) ;  /* 0x000000001014794e */ /* 0x000fce0000000000 */
[----:B-1---5:R-:W-:Y:S05]  /*1130*/  CALL.ABS.NOINC R14 ;  /* 0x000000000e007343 */ /* 0x022fea0003c00000 */
.L_x_13:
[----:B------:R-:W-:-:S13]  /*1140*/  ISETP.NE.AND P0, PT, R62, 0x3, PT ;  /* 0x000000033e00780c */ /* 0x000fda0003f05270 */
[----:B------:R-:W-:Y:S05]  /*1150*/  @!P0 BRA `(.L_x_14) ;  /* 0x0000000000048947 */ /* 0x000fea0003800000 */
[----:B------:R-:W-:Y:S01]  /*1160*/  BPT.TRAP 0x1 ;  /* 0x000000040000795c */ /* 0x000fe20000300000 */
.L_x_14:
[----:B------:R-:W-:Y:S02]  /*1170*/  IMAD.U32 R3, RZ, RZ, UR39 ;  /* 0x00000027ff037e24 */ /* 0x000fe4000f8e00ff */
[----:B------:R-:W-:-:S03]  /*1180*/  IMAD.U32 R0, RZ, RZ, UR38 ;  /* 0x00000026ff007e24 */ /* 0x000fc6000f8e00ff */
[----:B------:R-:W-:Y:S02]  /*1190*/  LEA R3, R3, UR42, 0x3 ;  /* 0x0000002a03037c11 */ /* 0x000fe4000f8e18ff */
[----:B------:R-:W-:-:S04]  /*11a0*/  SHF.L.U32 R0, R0, 0x1f, RZ ;  /* 0x0000001f00007819 */ /* 0x000fc800000006ff */
[----:B------:R2:W3:Y:S01]  /*11b0*/  SYNCS.PHASECHK.TRANS64.TRYWAIT P1, [R3+URZ], R0 ;  /* 0x00000000030075a7 */ /* 0x0004e2000802017f */
[----:B------:R-:W-:Y:S05]  /*11c0*/  @!P0 BRA `(.L_x_15) ;  /* 0x0000000000048947 */ /* 0x000fea0003800000 */
[----:B------:R-:W-:Y:S01]  /*11d0*/  BPT.TRAP 0x1 ;  /* 0x000000040000795c */ /* 0x000fe20000300000 */
.L_x_15:
[----:B---3--:R-:W-:Y:S05]  /*11e0*/  @P1 BRA `(.L_x_16) ;  /* 0x0000000000081947 */ /* 0x008fea0003800000 */
[----:B------:R-:W3:Y:S02]  /*11f0*/  SYNCS.PHASECHK.TRANS64.TRYWAIT P1, [R3+URZ], R0 ;  /* 0x00000000030075a7 */ /* 0x000ee4000802017f */
[----:B---3--:R-:W-:Y:S05]  /*1200*/  @!P1 BRA `(.L_x_17) ;  /* 0x0000004800989947 */ /* 0x008fea0003800000 */
.L_x_16:
[----:B------:R-:W-:-:S04]  /*1210*/  UISETP.LT.AND UP0, UPT, UR40, 0x1, UPT ;  /* 0x000000012800788c */ /* 0x000fc8000bf01270 */
[----:B------:R-:W-:-:S04]  /*1220*/  USEL UR4, UR40, 0x1, UP0 ;  /* 0x0000000128047887 */ /* 0x000fc80008000000 */
[----:B------:R-:W-:-:S06]  /*1230*/  UIADD3 UR4, UR40, -UR4, URZ ;  /* 0x8000000428047290 */ /* 0x000fcc000fffe03f */
[----:B--23--:R-:W-:Y:S01]  /*1240*/  IMAD.U32 R0, RZ, RZ, UR4 ;  /* 0x00000004ff007e24 */ /* 0x00cfe2000f8e00ff */
[----:B------:R-:W-:Y:S05]  /*1250*/  WARPSYNC.ALL ;  /* 0x0000000000007948 */ /* 0x000fea0003800000 */
[----:B------:R-:W-:Y:S01]  /*1260*/  ISETP.GE.AND P1, PT, R0, 0x1, PT ;  /* 0x000000010000780c */ /* 0x000fe20003f26270 */
[----:B------:R-:W-:Y:S01]  /*1270*/  UIADD3 UR4, UR42, 0x10100, URZ ;  /* 0x000101002a047890 */ /* 0x000fe2000fffe03f */
[----:B------:R-:W-:Y:S01]  /*1280*/  WARPGROUP.ARRIVE ;  /* 0x00000000000079c5 */ /* 0x000fe20000000000 */
[----:B------:R-:W-:Y:S01]  /*1290*/  UMOV UR9, 0x40000040 ;  /* 0x4000004000097882 */ /* 0x000fe20000000000 */
[----:B------:R-:W-:Y:S01]  /*12a0*/  UMOV UR11, 0x40000040 ;  /* 0x40000040000b7882 */ /* 0x000fe20000000000 */
[----:B------:R-:W-:-:S04]  /*12b0*/  USHF.R.U32.HI UR4, URZ, 0x4, UR4 ;  /* 0x000000043f047899 */ /* 0x000fc80008011604 */
[----:B------:R-:W-:Y:S02]  /*12c0*/  ULOP3.LUT UR5, UR4, 0x3fff, URZ, 0xc0, !UPT ;  /* 0x00003fff04057892 */ /* 0x000fe4000f8ec03f */
[----:B------:R-:W-:Y:S02]  /*12d0*/  ULOP3.LUT UR4, UR41, 0x10000, URZ, 0xfc, !UPT ;  /* 0x0001000029047892 */ /* 0x000fe4000f8efc3f */
[----:B------:R-:W-:Y:S02]  /*12e0*/  ULOP3.LUT UR5, UR5, 0x10000, URZ, 0xfc, !UPT ;  /* 0x0001000005057892 */ /* 0x000fe4000f8efc3f */
[----:B------:R-:W-:Y:S02]  /*12f0*/  ULEA UR6, UR39, UR4, 0xa ;  /* 0x0000000427067291 */ /* 0x000fe4000f8e503f */
[----:B------:R-:W-:-:S05]  /*1300*/  ULEA UR7, UR39, UR5, 0x9 ;  /* 0x0000000527077291 */ /* 0x000fca000f8e483f */
[----:B------:R-:W-:Y:S02]  /*1310*/  UMOV UR8, UR6 ;  /* 0x0000000600087c82 */ /* 0x000fe40008000000 */
[----:B------:R-:W-:Y:S02]  /*1320*/  UMOV UR10, UR7 ;  /* 0x00000007000a7c82 */ /* 0x000fe40008000000 */
[----:B------:R-:W-:Y:S01]  /*1330*/  HGMMA.64x64x16.F32.BF16 R24, gdesc[UR8], RZ, !UPT, gsb0 ;  /* 0x00e00000081879f0 */ /* 0x000fe2000c0018ff */
[----:B------:R-:W-:Y:S02]  /*1340*/  UIADD3 UR8, UR6, 0x2, URZ ;  /* 0x0000000206087890 */ /* 0x000fe4000fffe03f */
[----:B------:R-:W-:Y:S01]  /*1350*/  UIADD3 UR10, UR7, 0x2, URZ ;  /* 0x00000002070a7890 */ /* 0x000fe2000fffe03f */
[----:B------:R-:W-:Y:S01]  /*1360*/  UMOV UR9, 0x40000040 ;  /* 0x4000004000097882 */ /* 0x000fe20000000000 */
[----:B------:R-:W-:Y:S01]  /*1370*/  UMOV UR11, 0x40000040 ;  /* 0x40000040000b7882 */ /* 0x000fe20000000000 */
[----:B------:R-:W-:-:S02]  /*1380*/  WARPGROUP.DEPBAR.LE gsb0, 0x0 ;  /* 0x00008000000079c5 */ /* 0x000fc40000010000 */
[----:B------:R-:W-:-:S06]  /*1390*/  WARPGROUP.ARRIVE ;  /* 0x00000000000079c5 */ /* 0x000fcc0000000000 */
[----:B------:R-:W-:Y:S01]  /*13a0*/  HGMMA.64x64x16.F32.BF16 R24, gdesc[UR8], R24, gsb0 ;  /* 0x00e00000081879f0 */ /* 0x000fe20008001818 */
[----:B------:R-:W-:Y:S02]  /*13b0*/  UIADD3 UR8, UR6, 0x4, URZ ;  /* 0x0000000406087890 */ /* 0x000fe4000fffe03f */
[----:B------:R-:W-:Y:S01]  /*13c0*/  UIADD3 UR10, UR7, 0x4, URZ ;  /* 0x00000004070a7890 */ /* 0x000fe2000fffe03f */
[----:B------:R-:W-:Y:S01]  /*13d0*/  UMOV UR9, 0x40000040 ;  /* 0x4000004000097882 */ /* 0x000fe20000000000 */
[----:B------:R-:W-:Y:S01]  /*13e0*/  UMOV UR11, 0x40000040 ;  /* 0x40000040000b7882 */ /* 0x000fe20000000000 */
[----:B------:R-:W-:Y:S02]  /*13f0*/  WARPGROUP.DEPBAR.LE gsb0, 0x0 ;  /* 0x00008000000079c5 */ /* 0x000fe40000010000 */
        /* <DEDUP_REMOVED lines=8> */
[----:B------:R-:W-:Y:S03]  /*1480*/  HGMMA.64x64x16.F32.BF16 R24, gdesc[UR8], R24, gsb0 ;  /* 0x00e00000081879f0 */ /* 0x000fe60008001818 */
[----:B------:R-:W-:Y:S02]  /*1490*/  WARPGROUP.DEPBAR.LE gsb0, 0x0 ;  /* 0x00008000000079c5 */ /* 0x000fe40000010000 */
[----:B------:R-:W-:Y:S05]  /*14a0*/  @!P1 BRA `(.L_x_18) ;  /* 0x0000000400189947 */ /* 0x000fea0003800000 */
[----:B------:R-:W-:-:S04]  /*14b0*/  UIADD3 UR6, UR39, 0x1, URZ ;  /* 0x0000000127067890 */ /* 0x000fc8000fffe03f */
[----:B------:R-:W-:-:S04]  /*14c0*/  UISETP.NE.AND UP0, UPT, UR6, 0x4, UPT ;  /* 0x000000040600788c */ /* 0x000fc8000bf05270 */
[----:B------:R-:W-:Y:S02]  /*14d0*/  USEL UR7, URZ, 0x1, UP0 ;  /* 0x000000013f077887 */ /* 0x000fe40008000000 */
[----:B------:R-:W-:Y:S02]  /*14e0*/  USEL UR6, UR6, URZ, UP0 ;  /* 0x0000003f06067287 */ /* 0x000fe40008000000 */
[----:B------:R-:W-:-:S06]  /*14f0*/  ULOP3.LUT UR7, UR38, UR7, URZ, 0x3c, !UPT ;  /* 0x0000000726077292 */ /* 0x000fcc000f8e3c3f */
[----:B01----:R-:W-:Y:S01]  /*1500*/  IMAD.U32 R5, RZ, RZ, UR7 ;  /* 0x00000007ff057e24 */ /* 0x003fe2000f8e00ff */
[----:B------:R-:W-:-:S06]  /*1510*/  UMOV UR7, UR39 ;  /* 0x0000002700077c82 */ /* 0x000fcc0008000000 */
.L_x_25:
[----:B01----:R-:W-:Y:S05]  /*1520*/  @!P0 BRA `(.L_x_19) ;  /* 0x0000000000048947 */ /* 0x003fea0003800000 */
[----:B------:R-:W-:Y:S01]  /*1530*/  BPT.TRAP 0x1 ;  /* 0x000000040000795c */ /* 0x000fe20000300000 */
.L_x_19:
[----:B------:R-:W0:Y:S01]  /*1540*/  S2UR UR9, SR_CgaCtaId ;  /* 0x00000000000979c3 */ /* 0x000e220000008800 */
[----:B------:R-:W-:Y:S01]  /*1550*/  UMOV UR8, 0x400 ;  /* 0x0000040000087882 */ /* 0x000fe20000000000 */
[----:B------:R-:W-:Y:S01]  /*1560*/  SHF.L.U32 R3, R5, 0x1f, RZ ;  /* 0x0000001f05037819 */ /* 0x000fe200000006ff */
[----:B0-----:R-:W-:-:S04]  /*1570*/  ULEA UR14, UR9, UR8, 0x18 ;  /* 0x00000008090e7291 */ /* 0x001fc8000f8ec03f */
[----:B------:R-:W-:-:S09]  /*1580*/  ULEA UR8, UR6, UR14, 0x3 ;  /* 0x0000000e06087291 */ /* 0x000fd2000f8e183f */
[----:B------:R0:W1:Y:S01]  /*1590*/  SYNCS.PHASECHK.TRANS64.TRYWAIT P1, [UR8], R3 ;  /* 0x00000003ff0075a7 */ /* 0x0000620008020148 */
[----:B------:R-:W-:Y:S05]  /*15a0*/  @!P0 BRA `(.L_x_20) ;  /* 0x0000000000048947 */ /* 0x000fea0003800000 */
[----:B------:R-:W-:Y:S01]  /*15b0*/  BPT.TRAP 0x1 ;  /* 0x000000040000795c */ /* 0x000fe20000300000 */
.L_x_20:
[----:B-1----:R-:W-:Y:S05]  /*15c0*/  @P1 BRA `(.L_x_21) ;  /* 0x0000000000081947 */ /* 0x002fea0003800000 */
[----:B------:R-:W1:Y:S02]  /*15d0*/  SYNCS.PHASECHK.TRANS64.TRYWAIT P1, [UR8], R3 ;  /* 0x00000003ff0075a7 */ /* 0x000e640008020148 */
[----:B-1----:R-:W-:Y:S05]  /*15e0*/  @!P1 BRA `(.L_x_22) ;  /* 0x0000004400b49947 */ /* 0x002fea0003800000 */
.L_x_21:
[----:B------:R-:W-:Y:S01]  /*15f0*/  ULEA UR12, UR6, UR4, 0xa ;  /* 0x00000004060c7291 */ /* 0x000fe2000f8e503f */
[----:B------:R-:W-:Y:S01]  /*1600*/  WARPGROUP.ARRIVE ;  /* 0x00000000000079c5 */ /* 0x000fe20000000000 */
[----:B------:R-:W-:Y:S01]  /*1610*/  ULEA UR13, UR6, UR5, 0x9 ;  /* 0x00000005060d7291 */ /* 0x000fe2000f8e483f */
[----:B------:R-:W-:Y:S01]  /*1620*/  UMOV UR9, 0x40000040 ;  /* 0x4000004000097882 */ /* 0x000fe20000000000 */
[----:B------:R-:W-:-:S03]  /*1630*/  UMOV UR11, 0x40000040 ;  /* 0x40000040000b7882 */ /* 0x000fc60000000000 */
[----:B------:R-:W-:Y:S02]  /*1640*/  UMOV UR8, UR12 ;  /* 0x0000000c00087c82 */ /* 0x000fe40008000000 */
[----:B------:R-:W-:Y:S02]  /*1650*/  UMOV UR10, UR13 ;  /* 0x0000000d000a7c82 */ /* 0x000fe40008000000 */
[----:B------:R-:W-:Y:S01]  /*1660*/  HGMMA.64x64x16.F32.BF16 R24, gdesc[UR8], R24, gsb0 ;  /* 0x00e00000081879f0 */ /* 0x000fe20008001818 */
        /* <DEDUP_REMOVED lines=23> */
[----:B------:R-:W-:Y:S01]  /*17e0*/  BPT.TRAP 0x1 ;  /* 0x000000040000795c */ /* 0x000fe20000300000 */
.L_x_23:
[----:B------:R-:W-:Y:S01]  /*17f0*/  ULEA UR8, UR7, UR14, 0x3 ;  /* 0x0000000e07087291 */ /* 0x000fe2000f8e183f */
[----:B------:R-:W-:-:S03]  /*1800*/  ISETP.GT.U32.AND P1, PT, R19, 0x1, PT ;  /* 0x000000011300780c */ /* 0x000fc60003f24070 */
[----:B------:R-:W-:-:S04]  /*1810*/  UIADD3 UR8, UR8, 0x20, URZ ;  /* 0x0000002008087890 */ /* 0x000fc8000fffe03f */
[----:B------:R-:W-:-:S09]  /*1820*/  UPRMT UR8, URZ, 0x654, UR8 ;  /* 0x000006543f087896 */ /* 0x000fd20008000008 */
[----:B------:R-:W-:Y:S01]  /*1830*/  SYNCS.ARRIVE.TRANS64.RED.A1T0 RZ, [UR8], RZ ;  /* 0x000000ffffff79a7 */ /* 0x000fe20008100408 */
[----:B------:R-:W-:Y:S05]  /*1840*/  @P1 BRA `(.L_x_24) ;  /* 0x0000000000041947 */ /* 0x000fea0003800000 */
[----:B------:R-:W-:Y:S01]  /*1850*/  BPT.TRAP 0x1 ;  /* 0x000000040000795c */ /* 0x000fe20000300000 */
.L_x_24:
[----:B------:R-:W-:Y:S01]  /*1860*/  UIADD3 UR6, UR6, 0x1, URZ ;  /* 0x0000000106067890 */ /* 0x000fe2000fffe03f */
[C---:B------:R-:W-:Y:S01]  /*1870*/  ISETP.GT.AND P1, PT, R0.reuse, 0x1, PT ;  /* 0x000000010000780c */ /* 0x040fe20003f24270 */
[----:B------:R-:W-:Y:S01]  /*1880*/  UIADD3 UR7, UR7, 0x1, URZ ;  /* 0x0000000107077890 */ /* 0x000fe2000fffe03f */
[----:B------:R-:W-:Y:S01]  /*1890*/  VIADD R0, R0, 0xffffffff ;  /* 0xffffffff00007836 */ /* 0x000fe20000000000 */
[----:B------:R-:W-:Y:S02]  /*18a0*/  UISETP.NE.AND UP0, UPT, UR6, 0x4, UPT ;  /* 0x000000040600788c */ /* 0x000fe4000bf05270 */
[----:B------:R-:W-:Y:S02]  /*18b0*/  UISETP.NE.AND UP1, UPT, UR7, 0x4, UPT ;  /* 0x000000040700788c */ /* 0x000fe4000bf25270 */
[----:B------:R-:W-:Y:S02]  /*18c0*/  USEL UR8, URZ, 0x1, UP0 ;  /* 0x000000013f087887 */ /* 0x000fe40008000000 */
[----:B------:R-:W-:-:S02]  /*18d0*/  USEL UR6, UR6, URZ, UP0 ;  /* 0x0000003f06067287 */ /* 0x000fc40008000000 */
[----:B------:R-:W-:Y:S02]  /*18e0*/  USEL UR7, UR7, URZ, UP1 ;  /* 0x0000003f07077287 */ /* 0x000fe40008800000 */
[----:B------:R-:W-:Y:S01]  /*18f0*/  LOP3.LUT R5, R5, UR8, RZ, 0x3c, !PT ;  /* 0x0000000805057c12 */ /* 0x000fe2000f8e3cff */
[----:B------:R-:W-:Y:S09]  /*1900*/  @P1 BRA `(.L_x_25) ;  /* 0xfffffffc00041947 */ /* 0x000ff2000383ffff */
.L_x_18:
[----:B------:R-:W2:Y:S02]  /*1910*/  LDC R0, c[0x0][0x28c] ;  /* 0x0000a300ff007b82 */ /* 0x000ea40000000800 */
[----:B--2---:R-:W-:-:S13]  /*1920*/  ISETP.GE.AND P1, PT, R0, 0x1, PT ;  /* 0x000000010000780c */ /* 0x004fda0003f26270 */
[----:B------:R-:W-:Y:S05]  /*1930*/  @!P1 BRA `(.L_x_26) ;  /* 0x0000000000409947 */ /* 0x000fea0003800000 */
[----:B------:R-:W-:Y:S05]  /*1940*/  @!P0 BRA `(.L_x_27) ;  /* 0x0000000000048947 */ /* 0x000fea0003800000 */
[----:B------:R-:W-:Y:S01]  /*1950*/  BPT.TRAP 0x1 ;  /* 0x000000040000795c */ /* 0x000fe20000300000 */
.L_x_27:
[----:B------:R-:W2:Y:S01]  /*1960*/  S2UR UR6, SR_CgaCtaId ;  /* 0x00000000000679c3 */ /* 0x000ea20000008800 */
[----:B------:R-:W-:Y:S01]  /*1970*/  UISETP.LT.AND UP0, UPT, UR40, 0x1, UPT ;  /* 0x000000012800788c */ /* 0x000fe2000bf01270 */
[----:B------:R-:W-:Y:S01]  /*1980*/  ISETP.GT.U32.AND P0, PT, R19, 0x1, PT ;  /* 0x000000011300780c */ /* 0x000fe20003f04070 */
[----:B------:R-:W-:Y:S02]  /*1990*/  UMOV UR5, 0x400 ;  /* 0x0000040000057882 */ /* 0x000fe40000000000 */
[----:B------:R-:W-:-:S04]  /*19a0*/  USEL UR4, UR40, 0x1, UP0 ;  /* 0x0000000128047887 */ /* 0x000fc80008000000 */
[----:B------:R-:W-:-:S04]  /*19b0*/  UIADD3 UR4, UR39, UR40, -UR4 ;  /* 0x0000002827047290 */ /* 0x000fc8000fffe804 */
[----:B------:R-:W-:-:S04]  /*19c0*/  USHF.L.U32 UR4, UR4, 0x3, URZ ;  /* 0x0000000304047899 */ /* 0x000fc8000800063f */
[----:B------:R-:W-:Y:S02]  /*19d0*/  ULOP3.LUT UR4, UR4, 0x18, URZ, 0xc0, !UPT ;  /* 0x0000001804047892 */ /* 0x000fe4000f8ec03f */
[----:B--2---:R-:W-:-:S04]  /*19e0*/  ULEA UR5, UR6, UR5, 0x18 ;  /* 0x0000000506057291 */ /* 0x004fc8000f8ec03f */
[----:B------:R-:W-:-:S04]  /*19f0*/  UIADD3 UR4, UR5, 0x20, UR4 ;  /* 0x0000002005047890 */ /* 0x000fc8000fffe004 */
[----:B------:R-:W-:-:S09]  /*1a00*/  UPRMT UR4, URZ, 0x654, UR4 ;  /* 0x000006543f047896 */ /* 0x000fd20008000004 */
[----:B------:R-:W-:Y:S01]  /*1a10*/  SYNCS.ARRIVE.TRANS64.RED.A1T0 RZ, [UR4], RZ ;  /* 0x000000ffffff79a7 */ /* 0x000fe20008100404 */
[----:B------:R-:W-:Y:S05]  /*1a20*/  @P0 BRA `(.L_x_26) ;  /* 0x0000000000040947 */ /* 0x000fea0003800000 */
[----:B------:R-:W-:Y:S01]  /*1a30*/  BPT.TRAP 0x1 ;  /* 0x000000040000795c */ /* 0x000fe20000300000 */
.L_x_26:
[----:B------:R-:W2:Y:S01]  /*1a40*/  LDC R6, c[0x0][0x288] ;  /* 0x0000a200ff067b82 */ /* 0x000ea20000000800 */
[----:B------:R-:W-:Y:S01]  /*1a50*/  UIADD3 UR39, UR40, UR39, URZ ;  /* 0x0000002728277290 */ /* 0x000fe2000fffe03f */
[C---:B01----:R-:W-:Y:S01]  /*1a60*/  LOP3.LUT R5, R18.reuse, 0x3, RZ, 0xc0, !PT ;  /* 0x0000000312057812 */ /* 0x043fe200078ec0ff */
[----:B------:R-:W-:Y:S01]  /*1a70*/  IMAD.SHL.U32 R59, R59, 0x40, RZ ;  /* 0x000000403b3b7824 */ /* 0x000fe200078e00ff */
[----:B------:R-:W-:Y:S01]  /*1a80*/  SHF.R.U32.HI R3, RZ, 0x2, R18 ;  /* 0x00000002ff037819 */ /* 0x000fe20000011612 */
[----:B------:R-:W-:Y:S01]  /*1a90*/  USHF.R.U32.HI UR4, URZ, 0x2, UR39 ;  /* 0x000000023f047899 */ /* 0x000fe20008011627 */
[C---:B------:R-:W-:Y:S01]  /*1aa0*/  LOP3.LUT R4, R18.reuse, 0x60, RZ, 0xc0, !PT ;  /* 0x0000006012047812 */ /* 0x040fe200078ec0ff */
[----:B------:R-:W-:Y:S01]  /*1ab0*/  IMAD.SHL.U32 R10, R18, 0x2, RZ ;  /* 0x00000002120a7824 */ /* 0x000fe200078e00ff */
[----:B------:R-:W-:Y:S01]  /*1ac0*/  LOP3.LUT R0, R22, 0x1, RZ, 0xc0, !PT ;  /* 0x0000000116007812 */ /* 0x000fe200078ec0ff */
[----:B------:R-:W-:Y:S01]  /*1ad0*/  ULOP3.LUT UR4, UR4, 0x1, URZ, 0xc0, !UPT ;  /* 0x0000000104047892 */ /* 0x000fe2000f8ec03f */
[----:B------:R-:W-:Y:S01]  /*1ae0*/  LOP3.LUT R3, R3, 0x7, RZ, 0xc0, !PT ;  /* 0x0000000703037812 */ /* 0x000fe200078ec0ff */
[----:B------:R-:W-:Y:S01]  /*1af0*/  ULDC UR8, c[0x0][0x284] ;  /* 0x0000a10000087ab9 */ /* 0x000fe20000000800 */
[----:B------:R-:W-:Y:S01]  /*1b00*/  SHF.R.U32.HI R4, RZ, 0x1, R4 ;  /* 0x00000001ff047819 */ /* 0x000fe20000011604 */
[----:B------:R-:W-:Y:S01]  /*1b10*/  IMAD.SHL.U32 R8, R0, 0x40, RZ ;  /* 0x0000004000087824 */ /* 0x000fe200078e00ff */
[----:B------:R-:W-:Y:S01]  /*1b20*/  UISETP.GT.U32.AND UP1, UPT, UR39, 0x3, UPT ;  /* 0x000000032700788c */ /* 0x000fe2000bf24070 */
[----:B------:R-:W-:Y:S01]  /*1b30*/  SHF.R.S32.HI R15, RZ, 0x1f, R57 ;  /* 0x0000001fff0f7819 */ /* 0x000fe20000011439 */
[----:B------:R-:W-:Y:S01]  /*1b40*/  UISETP.NE.U32.AND UP0, UPT, UR4, 0x1, UPT ;  /* 0x000000010400788c */ /* 0x000fe2000bf05070 */
[--C-:B------:R-:W-:Y:S01]  /*1b50*/  IADD3 R7, RZ, -R4, -R3.reuse ;  /* 0x80000004ff077210 */ /* 0x100fe20007ffe803 */
[----:B------:R-:W-:Y:S01]  /*1b60*/  ULDC.64 UR6, c[0x0][0x5d0] ;  /* 0x0001740000067ab9 */ /* 0x000fe20000000a00 */
[----:B------:R-:W-:Y:S01]  /*1b70*/  LOP3.LUT R10, R59, 0x6, R10, 0xf8, !PT ;  /* 0x000000063b0a7812 */ /* 0x000fe200078ef80a */
[----:B------:R-:W-:Y:S01]  /*1b80*/  UISETP.LT.U32.AND UP1, UPT, UR40, 0x4, UP1 ;  /* 0x000000042800788c */ /* 0x000fe20008f21070 */
[----:B------:R-:W-:Y:S01]  /*1b90*/  LOP3.LUT R3, R8, 0x40, R3, 0xe2, !PT ;  /* 0x0000004008037812 */ /* 0x000fe200078ee203 */
[----:B------:R-:W-:Y:S01]  /*1ba0*/  UISETP.GT.U32.AND UP0, UPT, UR40, 0x3, !UP0 ;  /* 0x000000032800788c */ /* 0x000fe2000c704070 */
[----:B------:R-:W-:Y:S01]  /*1bb0*/  SHF.R.S32.HI R11, RZ, 0x1f, R10 ;  /* 0x0000001fff0b7819 */ /* 0x000fe2000001140a */
[----:B--2---:R-:W-:Y:S01]  /*1bc0*/  IMAD R12, R5, -0x2, R6 ;  /* 0xfffffffe050c7824 */ /* 0x004fe200078e0206 */
[----:B------:R-:W-:Y:S01]  /*1bd0*/  ISETP.GE.AND P0, PT, R59, R6, PT ;  /* 0x000000063b00720c */ /* 0x000fe20003f06270 */
[C---:B------:R-:W-:Y:S01]  /*1be0*/  IMAD.SHL.U32 R5, R58.reuse, 0x80, RZ ;  /* 0x000000803a057824 */ /* 0x040fe200078e00ff */
[----:B------:R-:W-:Y:S01]  /*1bf0*/  USEL UR5, URZ, 0x1, !UP1 ;  /* 0x000000013f057887 */ /* 0x000fe2000c800000 */
[----:B------:R-:W-:Y:S01]  /*1c00*/  IMAD R6, R15, UR6, RZ ;  /* 0x000000060f067c24 */ /* 0x000fe2000f8e02ff */
[----:B------:R-:W-:Y:S01]  /*1c10*/  USEL UR4, URZ, 0x1, !UP0 ;  /* 0x000000013f047887 */ /* 0x000fe2000c000000 */
[----:B------:R-:W-:Y:S01]  /*1c20*/  IMAD.WIDE R8, R58, 0x80, RZ ;  /* 0x000000803a087825 */ /* 0x000fe200078e02ff */
[----:B------:R-:W-:Y:S01]  /*1c30*/  ISETP.GE.OR P0, PT, R5, UR8, P0 ;  /* 0x0000000805007c0c */ /* 0x000fe20008706670 */
[----:B------:R-:W-:-:S02]  /*1c40*/  ULOP3.LUT UR39, UR39, 0x3, URZ, 0xc0, !UPT ;  /* 0x0000000327277892 */ /* 0x000fc4000f8ec03f */
[----:B------:R-:W-:Y:S01]  /*1c50*/  IMAD R0, R0, -0x40, R7 ;  /* 0xffffffc000007824 */ /* 0x000fe200078e0207 */
[----:B------:R-:W-:Y:S01]  /*1c60*/  LOP3.LUT R73, R8, R3, R4, 0xfe, !PT ;  /* 0x0000000308497212 */ /* 0x000fe200078efe04 */
[C---:B------:R-:W-:Y:S01]  /*1c70*/  IMAD R13, R57.reuse, UR7, R6 ;  /* 0x00000007390d7c24 */ /* 0x040fe2000f8e0206 */
[----:B------:R-:W-:Y:S01]  /*1c80*/  ULOP3.LUT UR38, UR4, UR38, UR5, 0x96, !UPT ;  /* 0x0000002604267292 */ /* 0x000fe2000f8e9605 */
[----:B------:R-:W-:Y:S01]  /*1c90*/  IMAD.WIDE.U32 R6, R57, UR6, R10 ;  /* 0x0000000639067c25 */ /* 0x000fe2000f8e000a */
[----:B------:R-:W-:-:S03]  /*1ca0*/  IADD3 R3, -R5, UR8, R0 ;  /* 0x0000000805037c10 */ /* 0x000fc6000fffe100 */
[----:B------:R-:W-:Y:S02]  /*1cb0*/  IMAD.IADD R7, R7, 0x1, R13 ;  /* 0x0000000107077824 */ /* 0x000fe400078e020d */
[----:B------:R-:W-:Y:S02]  /*1cc0*/  IMAD.IADD R4, R12, 0x1, -R59 ;  /* 0x000000010c047824 */ /* 0x000fe400078e0a3b */
[----:B------:R-:W-:Y:S01]  /*1cd0*/  IMAD.MOV.U32 R0, RZ, RZ, -0x1 ;  /* 0xffffffffff007424 */ /* 0x000fe200078e00ff */
[----:B------:R-:W-:Y:S06]  /*1ce0*/  @P0 BRA `(.L_x_28) ;  /* 0x0000002000a40947 */ /* 0x000fec0003800000 */
[----:B------:R-:W0:Y:S01]  /*1cf0*/  LDC.64 R66, c[0x0][0x5c8] ;  /* 0x00017200ff427b82 */ /* 0x000e220000000a00 */
[----:B-----5:R-:W-:Y:S01]  /*1d00*/  FSETP.NEU.AND P0, PT, R56, RZ, PT ;  /* 0x000000ff3800720b */ /* 0x020fe20003f0d000 */
[----:B------:R-:W-:Y:S01]  /*1d10*/  BSSY B0, `(.L_x_28) ;  /* 0x0000226000007945 */ /* 0x000fe20003800000 */
[----:B------:R-:W-:-:S04]  /*1d20*/  ISETP.GT.AND P2, PT, R4, RZ, PT ;  /* 0x000000ff0400720c */ /* 0x000fc80003f44270 */
[----:B------:R-:W-:Y:S01]  /*1d30*/  ISETP.GT.AND P1, PT, R3, RZ, P2 ;  /* 0x000000ff0300720c */ /* 0x000fe20001724270 */
[-C--:B0-----:R-:W-:Y:S02]  /*1d40*/  IMAD R12, R9, R66.reuse, RZ ;  /* 0x00000042090c7224 */ /* 0x081fe400078e02ff */
[----:B------:R-:W-:-:S04]  /*1d50*/  IMAD.WIDE.U32 R58, R73, R66, R6 ;  /* 0x00000042493a7225 */ /* 0x000fc800078e0006 */
[----:B------:R-:W-:-:S04]  /*1d60*/  IMAD R5, R73, R67, R12 ;  /* 0x0000004349057224 */ /* 0x000fc800078e020c */
[----:B------:R-:W-:Y:S01]  /*1d70*/  IMAD.IADD R75, R59, 0x1, R5 ;  /* 0x000000013b4b7824 */ /* 0x000fe200078e0205 */
[----:B------:R-:W-:Y:S06]  /*1d80*/  @!P0 BRA `(.L_x_29) ;  /* 0x0000001400e88947 */ /* 0x000fec0003800000 */
[----:B------:R-:W0:Y:S01]  /*1d90*/  LDC.64 R64, c[0x0][0x5b8] ;  /* 0x00016e00ff407b82 */ /* 0x000e220000000a00 */
[----:B------:R-:W-:-:S07]  /*1da0*/  ULDC.64 UR4, c[0x0][0x5c0] ;  /* 0x0001700000047ab9 */ /* 0x000fce0000000a00 */
[----:B------:R-:W1:Y:S08]  /*1db0*/  LDC.64 R68, c[0x0][0x5b0] ;  /* 0x00016c00ff447b82 */ /* 0x000e700000000a00 */
[----:B------:R-:W2:Y:S01]  /*1dc0*/  LDC.64 R70, c[0x0][0x5a8] ;  /* 0x00016a00ff467b82 */ /* 0x000ea20000000a00 */
[-C--:B0-----:R-:W-:Y:S02]  /*1dd0*/  IMAD R6, R15, R64.reuse, RZ ;  /* 0x000000400f067224 */ /* 0x081fe400078e02ff */
[----:B------:R-:W-:-:S04]  /*1de0*/  IMAD.WIDE.U32 R60, R57, R64, R10 ;  /* 0x00000040393c7225 */ /* 0x000fc800078e000a */
[----:B------:R-:W-:Y:S02]  /*1df0*/  IMAD R63, R57, R65, R6 ;  /* 0x00000041393f7224 */ /* 0x000fe400078e0206 */
[-C--:B-1----:R-:W-:Y:S02]  /*1e00*/  IMAD R8, R9, R68.reuse, RZ ;  /* 0x0000004409087224 */ /* 0x082fe400078e02ff */
[----:B------:R-:W-:Y:S02]  /*1e10*/  IMAD.IADD R13, R61, 0x1, R63 ;  /* 0x000000013d0d7824 */ /* 0x000fe400078e023f */
[----:B------:R-:W-:Y:S02]  /*1e20*/  IMAD.MOV.U32 R12, RZ, RZ, R60 ;  /* 0x000000ffff0c7224 */ /* 0x000fe400078e003c */
[C---:B------:R-:W-:Y:S02]  /*1e30*/  IMAD R65, R73.reuse, R69, R8 ;  /* 0x0000004549417224 */ /* 0x040fe400078e0208 */
[----:B------:R-:W-:-:S04]  /*1e40*/  IMAD.WIDE.U32 R6, R73, R68, R12 ;  /* 0x0000004449067225 */ /* 0x000fc800078e000c */
[----:B------:R-:W-:Y:S01]  /*1e50*/  IMAD.IADD R5, R7, 0x1, R65 ;  /* 0x0000000107057824 */ /* 0x000fe200078e0241 */
[----:B--2---:R-:W-:-:S04]  /*1e60*/  LEA R14, P0, R6, R70, 0x1 ;  /* 0x00000046060e7211 */ /* 0x004fc800078008ff */
[----:B------:R-:W-:-:S05]  /*1e70*/  LEA.HI.X R15, R6, R71, R5, 0x1, P0 ;  /* 0x00000047060f7211 */ /* 0x000fca00000f0c05 */
[----:B------:R0:W2:Y:S01]  /*1e80*/  @P1 LDG.E.LTC128B.U16 R5, desc[UR36][R14.64] ;  /* 0x000000240e051981 */ /* 0x0000a2000c1e1520 */
[----:B------:R-:W-:Y:S01]  /*1e90*/  LEA R8, P0, R58, UR4, 0x1 ;  /* 0x000000043a087c11 */ /* 0x000fe2000f8008ff */
[----:B------:R-:W-:Y:S01]  /*1ea0*/  IMAD.WIDE.U32 R6, R73, R68, R10 ;  /* 0x0000004449067225 */ /* 0x000fe200078e000a */
[----:B------:R-:W-:Y:S03]  /*1eb0*/  BSSY B1, `(.L_x_30) ;  /* 0x0000012000017945 */ /* 0x000fe60003800000 */
[----:B------:R-:W-:Y:S02]  /*1ec0*/  IMAD.IADD R7, R65, 0x1, R7 ;  /* 0x0000000141077824 */ /* 0x000fe400078e0207 */
[----:B------:R-:W-:Y:S01]  /*1ed0*/  IMAD.WIDE.U32 R20, R57, R64, R6 ;  /* 0x0000004039147225 */ /* 0x000fe200078e0006 */
[----:B0-----:R-:W-:-:S03]  /*1ee0*/  SHF.L.U64.HI R15, R68, 0x3, R69 ;  /* 0x00000003440f7819 */ /* 0x001fc60000010245 */
[----:B------:R-:W-:Y:S01]  /*1ef0*/  IMAD.IADD R7, R63, 0x1, R21 ;  /* 0x000000013f077824 */ /* 0x000fe200078e0215 */
[----:B------:R-:W-:Y:S01]  /*1f00*/  LEA R6, P4, R20, R70, 0x1 ;  /* 0x0000004614067211 */ /* 0x000fe200078808ff */
[----:B------:R-:W-:-:S03]  /*1f10*/  IMAD.SHL.U32 R14, R68, 0x8, RZ ;  /* 0x00000008440e7824 */ /* 0x000fc600078e00ff */
[----:B------:R-:W-:Y:S01]  /*1f20*/  LEA.HI.X R7, R20, R71, R7, 0x1, P4 ;  /* 0x0000004714077211 */ /* 0x000fe200020f0c07 */
[----:B--2---:R-:W-:-:S04]  /*1f30*/  IMAD.U32 R9, R5, 0x10000, RZ ;  /* 0x0001000005097824 */ /* 0x004fc800078e00ff */
[----:B------:R-:W-:-:S04]  /*1f40*/  FMUL R9, R9, R56 ;  /* 0x0000003809097220 */ /* 0x000fc80000400000 */
[----:B------:R-:W-:Y:S01]  /*1f50*/  FFMA R24, R24, R23, R9 ;  /* 0x0000001718187223 */ /* 0x000fe20000000009 */
[----:B------:R-:W-:Y:S02]  /*1f60*/  LEA.HI.X R9, R58, UR5, R75, 0x1, P0 ;  /* 0x000000053a097c11 */ /* 0x000fe400080f0c4b */
[----:B------:R-:W-:Y:S02]  /*1f70*/  ISETP.GT.AND P0, PT, R4, 0x1, PT ;  /* 0x000000010400780c */ /* 0x000fe40003f04270 */
[----:B------:R-:W-:Y:S02]  /*1f80*/  F2FP.BF16.F32.PACK_AB R24, RZ, R24 ;  /* 0x00000018ff18723e */ /* 0x000fe400000010ff */
[----:B------:R-:W-:-:S03]  /*1f90*/  ISETP.GT.AND P3, PT, R3, RZ, P0 ;  /* 0x000000ff0300720c */ /* 0x000fc60000764270 */
[----:B------:R0:W-:Y:S10]  /*1fa0*/  @P1 STG.E.U16 desc[UR36][R8.64], R24 ;  /* 0x0000001808001986 */ /* 0x0001f4000c101524 */
[----:B------:R-:W-:Y:S05]  /*1fb0*/  @!P3 BRA `(.L_x_31) ;  /* 0x000000000004b947 */ /* 0x000fea0003800000 */
[----:B------:R1:W5:Y:S02]  /*1fc0*/  LDG.E.LTC128B.U16 R5, desc[UR36][R6.64+0x2] ;  /* 0x0000022406057981 */ /* 0x000364000c1e1520 */
.L_x_31:
[----:B------:R-:W-:Y:S05]  /*1fd0*/  BSYNC B1 ;  /* 0x0000000000017941 */ /* 0x000fea0003800000 */
.L_x_30:
[----:B-----5:R-:W-:Y:S01]  /*1fe0*/  IMAD.U32 R59, R5, 0x10000, RZ ;  /* 0x00010000053b7824 */ /* 0x020fe200078e00ff */
[----:B------:R-:W-:Y:S01]  /*1ff0*/  ISETP.GT.AND P2, PT, R3, 0x8, P2 ;  /* 0x000000080300780c */ /* 0x000fe20001744270 */
[----:B------:R-:W-:Y:S01]  /*2000*/  IMAD.WIDE.U32 R20, R73, R68, R14 ;  /* 0x0000004449147225 */ /* 0x000fe200078e000e */
[----:B0-----:R-:W-:-:S03]  /*2010*/  PRMT R24, R5, 0x7610, R24 ;  /* 0x0000761005187816 */ /* 0x001fc60000000018 */
[----:B------:R-:W-:Y:S01]  /*2020*/  FMUL R12, R59, R56 ;  /* 0x000000383b0c7220 */ /* 0x000fe20000400000 */
[----:B------:R-:W-:Y:S01]  /*2030*/  IMAD.IADD R65, R65, 0x1, R21 ;  /* 0x0000000141417824 */ /* 0x000fe200078e0215 */
[----:B------:R-:W-:Y:S02]  /*2040*/  IADD3 R60, P1, R60, R20, RZ ;  /* 0x000000143c3c7210 */ /* 0x000fe40007f3e0ff */
[----:B------:R-:W-:-:S03]  /*2050*/  FFMA R12, R25, R23, R12 ;  /* 0x00000017190c7223 */ /* 0x000fc6000000000c */
[----:B------:R-:W-:Y:S02]  /*2060*/  IMAD.X R13, R65, 0x1, R13, P1 ;  /* 0x00000001410d7824 */ /* 0x000fe400008e060d */
[----:B------:R-:W-:Y:S02]  /*2070*/  F2FP.BF16.F32.PACK_AB R12, RZ, R12 ;  /* 0x0000000cff0c723e */ /* 0x000fe400000010ff */
[----:B------:R-:W-:Y:S02]  /*2080*/  LEA R14, P1, R60, R70, 0x1 ;  /* 0x000000463c0e7211 */ /* 0x000fe400078208ff */
[----:B------:R-:W-:Y:S02]  /*2090*/  PRMT R21, R12, 0x7610, R21 ;  /* 0x000076100c157816 */ /* 0x000fe40000000015 */
[----:B------:R-:W-:-:S03]  /*20a0*/  LEA.HI.X R15, R60, R71, R13, 0x1, P1 ;  /* 0x000000473c0f7211 */ /* 0x000fc600008f0c0d */
[----:B------:R0:W-:Y:S04]  /*20b0*/  @P3 STG.E.U16 desc[UR36][R8.64+0x2], R21 ;  /* 0x0000021508003986 */ /* 0x0001e8000c101524 */
[----:B------:R-:W2:Y:S01]  /*20c0*/  @P2 LDG.E.LTC128B.U16 R24, desc[UR36][R14.64] ;  /* 0x000000240e182981 */ /* 0x000ea2000c1e1520 */
[----:B------:R-:W-:Y:S01]  /*20d0*/  IADD3 R20, P1, R10, R20, RZ ;  /* 0x000000140a147210 */ /* 0x000fe20007f3e0ff */
[----:B------:R-:W-:Y:S01]  /*20e0*/  BSSY B1, `(.L_x_32) ;  /* 0x0000011000017945 */ /* 0x000fe20003800000 */
[C---:B------:R-:W-:Y:S02]  /*20f0*/  SHF.L.U64.HI R13, R66.reuse, 0x4, R67 ;  /* 0x00000004420d7819 */ /* 0x040fe40000010243 */
[----:B------:R-:W-:Y:S01]  /*2100*/  ISETP.GT.AND P0, PT, R3, 0x8, P0 ;  /* 0x000000080300780c */ /* 0x000fe20000704270 */
[----:B0-----:R-:W-:Y:S01]  /*2110*/  IMAD.X R21, R11, 0x1, R65, P1 ;  /* 0x000000010b157824 */ /* 0x001fe200008e0641 */
[----:B------:R-:W-:Y:S01]  /*2120*/  LEA R12, P1, R66, R8, 0x4 ;  /* 0x00000008420c7211 */ /* 0x000fe200078220ff */
[----:B------:R-:W-:-:S04]  /*2130*/  IMAD.WIDE.U32 R20, R57, R64, R20 ;  /* 0x0000004039147225 */ /* 0x000fc800078e0014 */
[----:B------:R-:W-:Y:S01]  /*2140*/  IMAD.X R13, R13, 0x1, R9, P1 ;  /* 0x000000010d0d7824 */ /* 0x000fe200008e0609 */
[----:B------:R-:W-:Y:S01]  /*2150*/  LEA R10, P3, R20, R70, 0x1 ;  /* 0x00000046140a7211 */ /* 0x000fe200078608ff */
[----:B------:R-:W-:-:S05]  /*2160*/  IMAD.IADD R11, R63, 0x1, R21 ;  /* 0x000000013f0b7824 */ /* 0x000fca00078e0215 */
[----:B------:R-:W-:Y:S01]  /*2170*/  LEA.HI.X R11, R20, R71, R11, 0x1, P3 ;  /* 0x00000047140b7211 */ /* 0x000fe200018f0c0b */
[----:B--2---:R-:W-:-:S04]  /*2180*/  IMAD.U32 R5, R24, 0x10000, RZ ;  /* 0x0001000018057824 */ /* 0x004fc800078e00ff */
[----:B------:R-:W-:-:S04]  /*2190*/  FMUL R5, R5, R56 ;  /* 0x0000003805057220 */ /* 0x000fc80000400000 */
[----:B------:R-:W-:-:S05]  /*21a0*/  FFMA R5, R26, R23, R5 ;  /* 0x000000171a057223 */ /* 0x000fca0000000005 */
[----:B------:R-:W-:-:S05]  /*21b0*/  F2FP.BF16.F32.PACK_AB R5, RZ, R5 ;  /* 0x00000005ff05723e */ /* 0x000fca00000010ff */
[----:B------:R0:W-:Y:S01]  /*21c0*/  @P2 STG.E.U16 desc[UR36][R12.64], R5 ;  /* 0x000000050c002986 */ /* 0x0001e2000c101524 */
[----:B------:R-:W-:Y:S05]  /*21d0*/  @!P0 BRA `(.L_x_33) ;  /* 0x0000000000048947 */ /* 0x000fea0003800000 */
[----:B------:R2:W5:Y:S02]  /*21e0*/  LDG.E.LTC128B.U16 R24, desc[UR36][R10.64+0x2] ;  /* 0x000002240a187981 */ /* 0x000564000c1e1520 */
.L_x_33:
[----:B------:R-:W-:Y:S05]  /*21f0*/  BSYNC B1 ;  /* 0x0000000000017941 */ /* 0x000fea0003800000 */
.L_x_32:
[----:B0----5:R-:W-:Y:S01]  /*2200*/  IMAD.U32 R5, R24, 0x10000, RZ ;  /* 0x0001000018057824 */ /* 0x021fe200078e00ff */
[----:B------:R-:W-:Y:S01]  /*2210*/  ISETP.GT.AND P1, PT, R4, 0x8, PT ;  /* 0x000000080400780c */ /* 0x000fe20003f24270 */
[----:B------:R-:W-:Y:S02]  /*2220*/  BSSY B1, `(.L_x_34) ;  /* 0x0000008000017945 */ /* 0x000fe40003800000 */
[----:B------:R-:W-:Y:S01]  /*2230*/  FMUL R14, R5, R56 ;  /* 0x00000038050e7220 */ /* 0x000fe20000400000 */
[----:B------:R-:W-:-:S03]  /*2240*/  ISETP.GT.AND P2, PT, R3, RZ, P1 ;  /* 0x000000ff0300720c */ /* 0x000fc60000f44270 */
[----:B------:R-:W-:-:S05]  /*2250*/  FFMA R14, R27, R23, R14 ;  /* 0x000000171b0e7223 */ /* 0x000fca000000000e */
[----:B------:R-:W-:-:S05]  /*2260*/  F2FP.BF16.F32.PACK_AB R14, RZ, R14 ;  /* 0x0000000eff0e723e */ /* 0x000fca00000010ff */
[----:B------:R0:W-:Y:S01]  /*2270*/  @P0 STG.E.U16 desc[UR36][R12.64+0x2], R14 ;  /* 0x0000020e0c000986 */ /* 0x0001e2000c101524 */
[----:B------:R-:W-:Y:S05]  /*2280*/  @!P2 BRA `(.L_x_35) ;  /* 0x000000000004a947 */ /* 0x000fea0003800000 */
[----:B------:R3:W5:Y:S02]  /*2290*/  LDG.E.LTC128B.U16 R24, desc[UR36][R6.64+0x10] ;  /* 0x0000102406187981 */ /* 0x000764000c1e1520 */
.L_x_35:
[----:B------:R-:W-:Y:S05]  /*22a0*/  BSYNC B1 ;  /* 0x0000000000017941 */ /* 0x000fea0003800000 */
.L_x_34:
[----:B-----5:R-:W-:Y:S01]  /*22b0*/  IMAD.U32 R5, R24, 0x10000, RZ ;  /* 0x0001000018057824 */ /* 0x020fe200078e00ff */
        /* <DEDUP_REMOVED lines=9> */
.L_x_37:
[----:B------:R-:W-:Y:S05]  /*2350*/  BSYNC B1 ;  /* 0x0000000000017941 */ /* 0x000fea0003800000 */
.L_x_36:
[----:B----45:R-:W-:Y:S01]  /*2360*/  IMAD.U32 R5, R24, 0x10000, RZ ;  /* 0x0001000018057824 */ /* 0x030fe200078e00ff */
[----:B------:R-:W-:Y:S01]  /*2370*/  ISETP.GT.AND P1, PT, R3, 0x8, P1 ;  /* 0x000000080300780c */ /* 0x000fe20000f24270 */
[----:B------:R-:W-:Y:S02]  /*2380*/  BSSY B1, `(.L_x_38) ;  /* 0x0000007000017945 */ /* 0x000fe40003800000 */
[----:B0-----:R-:W-:-:S04]  /*2390*/  FMUL R14, R5, R56 ;  /* 0x00000038050e7220 */ /* 0x001fc80000400000 */
[----:B------:R-:W-:-:S05]  /*23a0*/  FFMA R14, R29, R23, R14 ;  /* 0x000000171d0e7223 */ /* 0x000fca000000000e */
[----:B------:R-:W-:-:S05]  /*23b0*/  F2FP.BF16.F32.PACK_AB R14, RZ, R14 ;  /* 0x0000000eff0e723e */ /* 0x000fca00000010ff */
[----:B------:R0:W-:Y:S01]  /*23c0*/  @P3 STG.E.U16 desc[UR36][R8.64+0x12], R14 ;  /* 0x0000120e08003986 */ /* 0x0001e2000c101524 */
[----:B------:R-:W-:Y:S05]  /*23d0*/  @!P1 BRA `(.L_x_39) ;  /* 0x0000000000049947 */ /* 0x000fea0003800000 */
[----:B------:R4:W5:Y:S02]  /*23e0*/  LDG.E.LTC128B.U16 R24, desc[UR36][R10.64+0x10] ;  /* 0x000010240a187981 */ /* 0x000964000c1e1520 */
.L_x_39:
[----:B------:R-:W-:Y:S05]  /*23f0*/  BSYNC B1 ;  /* 0x0000000000017941 */ /* 0x000fea0003800000 */
.L_x_38:
[----:B-----5:R-:W-:Y:S01]  /*2400*/  IMAD.U32 R5, R24, 0x10000, RZ ;  /* 0x0001000018057824 */ /* 0x020fe200078e00ff */
[----:B------:R-:W-:Y:S01]  /*2410*/  ISETP.GT.AND P0, PT, R3, 0x8, P0 ;  /* 0x000000080300780c */ /* 0x000fe20000704270 */
[----:B------:R-:W-:Y:S02]  /*2420*/  BSSY B1, `(.L_x_40) ;  /* 0x0000007000017945 */ /* 0x000fe40003800000 */
[----:B------:R-:W-:-:S04]  /*2430*/  FMUL R5, R5, R56 ;  /* 0x0000003805057220 */ /* 0x000fc80000400000 */
[----:B------:R-:W-:-:S05]  /*2440*/  FFMA R5, R30, R23, R5 ;  /* 0x000000171e057223 */ /* 0x000fca0000000005 */
[----:B------:R-:W-:-:S05]  /*2450*/  F2FP.BF16.F32.PACK_AB R5, RZ, R5 ;  /* 0x00000005ff05723e */ /* 0x000fca00000010ff */
[----:B------:R0:W-:Y:S01]  /*2460*/  @P1 STG.E.U16 desc[UR36][R12.64+0x10], R5 ;  /* 0x000010050c001986 */ /* 0x0001e2000c101524 */
[----:B------:R-:W-:Y:S05]  /*2470*/  @!P0 BRA `(.L_x_41) ;  /* 0x0000000000048947 */ /* 0x000fea0003800000 */
[----:B------:R0:W5:Y:S02]  /*2480*/  LDG.E.LTC128B.U16 R24, desc[UR36][R10.64+0x12] ;  /* 0x000012240a187981 */ /* 0x000164000c1e1520 */
.L_x_41:
[----:B------:R-:W-:Y:S05]  /*2490*/  BSYNC B1 ;  /* 0x0000000000017941 */ /* 0x000fea0003800000 */
.L_x_40:
        /* <DEDUP_REMOVED lines=10> */
.L_x_43:
[----:B------:R-:W-:Y:S05]  /*2540*/  BSYNC B1 ;  /* 0x0000000000017941 */ /* 0x000fea0003800000 */
.L_x_42:
        /* <DEDUP_REMOVED lines=10> */
.L_x_45:
[----:B------:R-:W-:Y:S05]  /*25f0*/  BSYNC B1 ;  /* 0x0000000000017941 */ /* 0x000fea0003800000 */
.L_x_44:
[----:B0----5:R-:W-:Y:S01]  /*2600*/  IMAD.U32 R5, R24, 0x10000, RZ ;  /* 0x0001000018057824 */ /* 0x021fe200078e00ff */
        /* <DEDUP_REMOVED lines=8> */
.L_x_47:
[----:B------:R-:W-:Y:S05]  /*2690*/  BSYNC B1 ;  /* 0x0000000000017941 */ /* 0x000fea0003800000 */
.L_x_46:
        /* <DEDUP_REMOVED lines=9> */
.L_x_49:
[----:B------:R-:W-:Y:S05]  /*2730*/  BSYNC B1 ;  /* 0x0000000000017941 */ /* 0x000fea0003800000 */
.L_x_48:
        /* <DEDUP_REMOVED lines=10> */
.L_x_51:
[----:B------:R-:W-:Y:S05]  /*27e0*/  BSYNC B1 ;  /* 0x0000000000017941 */ /* 0x000fea0003800000 */
.L_x_50:
        /* <DEDUP_REMOVED lines=10> */
.L_x_53:
[----:B------:R-:W-:Y:S05]  /*2890*/  BSYNC B1 ;  /* 0x0000000000017941 */ /* 0x000fea0003800000 */
.L_x_52:
        /* <DEDUP_REMOVED lines=9> */
.L_x_55:
[----:B------:R-:W-:Y:S05]  /*2930*/  BSYNC B1 ;  /* 0x0000000000017941 */ /* 0x000fea0003800000 */
.L_x_54:
        /* <DEDUP_REMOVED lines=9> */
.L_x_57:
[----:B------:R-:W-:Y:S05]  /*29d0*/  BSYNC B1 ;  /* 0x0000000000017941 */ /* 0x000fea0003800000 */
.L_x_56:
        /* <DEDUP_REMOVED lines=10> */
.L_x_59:
[----:B------:R-:W-:Y:S05]  /*2a80*/  BSYNC B1 ;  /* 0x0000000000017941 */ /* 0x000fea0003800000 */
.L_x_58:
        /* <DEDUP_REMOVED lines=10> */
.L_x_61:
[----:B------:R-:W-:Y:S05]  /*2b30*/  BSYNC B1 ;  /* 0x0000000000017941 */ /* 0x000fea0003800000 */
.L_x_60:
        /* <DEDUP_REMOVED lines=9> */
.L_x_63:
[----:B------:R-:W-:Y:S05]  /*2bd0*/  BSYNC B1 ;  /* 0x0000000000017941 */ /* 0x000fea0003800000 */
.L_x_62:
        /* <DEDUP_REMOVED lines=9> */
.L_x_65:
[----:B------:R-:W-:Y:S05]  /*2c70*/  BSYNC B1 ;  /* 0x0000000000017941 */ /* 0x000fea0003800000 */
.L_x_64:
        /* <DEDUP_REMOVED lines=10> */
.L_x_67:
[----:B------:R-:W-:Y:S05]  /*2d20*/  BSYNC B1 ;  /* 0x0000000000017941 */ /* 0x000fea0003800000 */
.L_x_66:
        /* <DEDUP_REMOVED lines=10> */
.L_x_69:
[----:B------:R-:W-:Y:S05]  /*2dd0*/  BSYNC B1 ;  /* 0x0000000000017941 */ /* 0x000fea0003800000 */
.L_x_68:
        /* <DEDUP_REMOVED lines=9> */
.L_x_71:
[----:B------:R-:W-:Y:S05]  /*2e70*/  BSYNC B1 ;  /* 0x0000000000017941 */ /* 0x000fea0003800000 */
.L_x_70:
        /* <DEDUP_REMOVED lines=9> */
.L_x_73:
[----:B------:R-:W-:Y:S05]  /*2f10*/  BSYNC B1 ;  /* 0x0000000000017941 */ /* 0x000fea0003800000 */
.L_x_72:
        /* <DEDUP_REMOVED lines=10> */
.L_x_75:
[----:B------:R-:W-:Y:S05]  /*2fc0*/  BSYNC B1 ;  /* 0x0000000000017941 */ /* 0x000fea0003800000 */
.L_x_74:
        /* <DEDUP_REMOVED lines=10> */
.L_x_77:
[----:B------:R-:W-:Y:S05]  /*3070*/  BSYNC B1 ;  /* 0x0000000000017941 */ /* 0x000fea0003800000 */
.L_x_76:
        /* <DEDUP_REMOVED lines=9> */
.L_x_79:
[----:B------:R-:W-:Y:S05]  /*3110*/  BSYNC B1 ;  /* 0x0000000000017941 */ /* 0x000fea0003800000 */
.L_x_78:
        /* <DEDUP_REMOVED lines=9> */
.L_x_81:
[----:B------:R-:W-:Y:S05]  /*31b0*/  BSYNC B1 ;  /* 0x0000000000017941 */ /* 0x000fea0003800000 */
.L_x_80:
        /* <DEDUP_REMOVED lines=10> */
.L_x_83:
[----:B------:R-:W-:Y:S05]  /*3260*/  BSYNC B1 ;  /* 0x0000000000017941 */ /* 0x000fea0003800000 */
.L_x_82:
[----:B-----5:R-:W-:Y:S01]  /*3270*/  IMAD.U32 R5, R24, 0x10000, RZ ;  /* 0x0001000018057824 */ /* 0x020fe200078e00ff */
[----:B------:R-:W-:Y:S01]  /*3280*/  ISETP.GT.AND P0, PT, R4, 0x39, PT ;  /* 0x000000390400780c */ /* 0x000fe20003f04270 */
[----:B------:R-:W-:Y:S01]  /*3290*/  @P2 IMAD.MOV.U32 R4, RZ, RZ, R8 ;  /* 0x000000ffff042224 */ /* 0x000fe200078e0008 */
[----:B------:R-:W-:Y:S01]  /*32a0*/  BSSY B1, `(.L_x_84) ;  /* 0x000000a000017945 */ /* 0x000fe20003800000 */
[----:B------:R-:W-:Y:S01]  /*32b0*/  FMUL R5, R5, R56 ;  /* 0x0000003805057220 */ /* 0x000fe20000400000 */
[----:B------:R-:W-:-:S03]  /*32c0*/  ISETP.GT.AND P3, PT, R3, RZ, P0 ;  /* 0x000000ff0300720c */ /* 0x000fc60000764270 */
[----:B------:R-:W-:-:S05]  /*32d0*/  FFMA R5, R52, R23, R5 ;  /* 0x0000001734057223 */ /* 0x000fca0000000005 */
[----:B------:R-:W-:-:S04]  /*32e0*/  F2FP.BF16.F32.PACK_AB R5, RZ, R5 ;  /* 0x00000005ff05723e */ /* 0x000fc800000010ff */
[----:B0-----:R-:W-:Y:S01]  /*32f0*/  PRMT R14, R5, 0x7610, R14 ;  /* 0x00007610050e7816 */ /* 0x001fe2000000000e */
[----:B------:R-:W-:-:S05]  /*3300*/  @P2 IMAD.MOV.U32 R5, RZ, RZ, R9 ;  /* 0x000000ffff052224 */ /* 0x000fca00078e0009 */
[----:B------:R0:W-:Y:S01]  /*3310*/  @P2 STG.E.U16 desc[UR36][R4.64+0x70], R14 ;  /* 0x0000700e04002986 */ /* 0x0001e2000c101524 */
[----:B------:R-:W-:Y:S05]  /*3320*/  @!P3 BRA `(.L_x_85) ;  /* 0x000000000004b947 */ /* 0x000fea0003800000 */
[----:B------:R0:W5:Y:S02]  /*3330*/  LDG.E.LTC128B.U16 R24, desc[UR36][R6.64+0x72] ;  /* 0x0000722406187981 */ /* 0x000164000c1e1520 */
.L_x_85:
[----:B------:R-:W-:Y:S05]  /*3340*/  BSYNC B1 ;  /* 0x0000000000017941 */ /* 0x000fea0003800000 */
.L_x_84:
        /* <DEDUP_REMOVED lines=9> */
.L_x_87:
[----:B------:R-:W-:Y:S05]  /*33e0*/  BSYNC B1 ;  /* 0x0000000000017941 */ /* 0x000fea0003800000 */
.L_x_86:
[----:B-----5:R-:W-:Y:S01]  /*33f0*/  IMAD.U32 R5, R24, 0x10000, RZ ;  /* 0x0001000018057824 */ /* 0x020fe200078e00ff */
[----:B------:R-:W-:Y:S01]  /*3400*/  ISETP.GT.AND P0, PT, R3, 0x8, P0 ;  /* 0x000000080300780c */ /* 0x000fe20000704270 */
[----:B0-----:R-:W-:Y:S01]  /*3410*/  @P1 IMAD.MOV.U32 R4, RZ, RZ, R12 ;  /* 0x000000ffff041224 */ /* 0x001fe200078e000c */
[----:B------:R-:W-:Y:S01]  /*3420*/  BSSY B1, `(.L_x_88) ;  /* 0x0000009000017945 */ /* 0x000fe20003800000 */
[----:B------:R-:W-:-:S04]  /*3430*/  FMUL R5, R5, R56 ;  /* 0x0000003805057220 */ /* 0x000fc80000400000 */
[----:B------:R-:W-:-:S05]  /*3440*/  FFMA R5, R54, R23, R5 ;  /* 0x0000001736057223 */ /* 0x000fca0000000005 */
[----:B------:R-:W-:-:S04]  /*3450*/  F2FP.BF16.F32.PACK_AB R5, RZ, R5 ;  /* 0x00000005ff05723e */ /* 0x000fc800000010ff */
[----:B-1-3--:R-:W-:Y:S01]  /*3460*/  PRMT R6, R5, 0x7610, R6 ;  /* 0x0000761005067816 */ /* 0x00afe20000000006 */
[----:B------:R-:W-:-:S05]  /*3470*/  @P1 IMAD.MOV.U32 R5, RZ, RZ, R13 ;  /* 0x000000ffff051224 */ /* 0x000fca00078e000d */
[----:B------:R0:W-:Y:S01]  /*3480*/  @P1 STG.E.U16 desc[UR36][R4.64+0x70], R6 ;  /* 0x0000700604001986 */ /* 0x0001e2000c101524 */
[----:B------:R-:W-:Y:S05]  /*3490*/  @!P0 BRA `(.L_x_89) ;  /* 0x0000000000048947 */ /* 0x000fea0003800000 */
[----:B------:R1:W5:Y:S02]  /*34a0*/  LDG.E.LTC128B.U16 R24, desc[UR36][R10.64+0x72] ;  /* 0x000072240a187981 */ /* 0x000364000c1e1520 */
.L_x_89:
[----:B------:R-:W-:Y:S05]  /*34b0*/  BSYNC B1 ;  /* 0x0000000000017941 */ /* 0x000fea0003800000 */
.L_x_88:
[----:B------:R-:W-:Y:S05]  /*34c0*/  @!P0 BRA `(.L_x_90) ;  /* 0x0000000800a88947 */ /* 0x000fea0003800000 */
[----:B-----5:R-:W-:-:S04]  /*34d0*/  IMAD.U32 R3, R24, 0x10000, RZ ;  /* 0x0001000018037824 */ /* 0x020fc800078e00ff */
[----:B0-----:R-:W-:-:S04]  /*34e0*/  FMUL R4, R3, R56 ;  /* 0x0000003803047220 */ /* 0x001fc80000400000 */
[----:B------:R-:W-:-:S05]  /*34f0*/  FFMA R4, R55, R23, R4 ;  /* 0x0000001737047223 */ /* 0x000fca0000000004 */
[----:B------:R-:W-:-:S05]  /*3500*/  F2FP.BF16.F32.PACK_AB R4, RZ, R4 ;  /* 0x00000004ff04723e */ /* 0x000fca00000010ff */
[----:B------:R3:W-:Y:S01]  /*3510*/  STG.E.U16 desc[UR36][R12.64+0x72], R4 ;  /* 0x000072040c007986 */ /* 0x0007e2000c101524 */
[----:B------:R-:W-:Y:S05]  /*3520*/  BRA `(.L_x_90) ;  /* 0x0000000800907947 */ /* 0x000fea0003800000 */
.L_x_29:
[----:B------:R-:W-:Y:S01]  /*3530*/  ISETP.GT.AND P0, PT, R4, 0x1, PT ;  /* 0x000000010400780c */ /* 0x000fe20003f04270 */
[----:B------:R-:W-:Y:S01]  /*3540*/  ULDC.64 UR4, c[0x0][0x5c0] ;  /* 0x0001700000047ab9 */ /* 0x000fe20000000a00 */
[-C--:B------:R-:W-:Y:S01]  /*3550*/  FMUL R24, R24, R23.reuse ;  /* 0x0000001718187220 */ /* 0x080fe20000400000 */
[-C--:B------:R-:W-:Y:S01]  /*3560*/  FMUL R25, R25, R23.reuse ;  /* 0x0000001719197220 */ /* 0x080fe20000400000 */
[----:B------:R-:W-:Y:S01]  /*3570*/  ISETP.GT.AND P3, PT, R3, RZ, P0 ;  /* 0x000000ff0300720c */ /* 0x000fe20000764270 */
[-C--:B------:R-:W-:Y:S01]  /*3580*/  FMUL R26, R26, R23.reuse ;  /* 0x000000171a1a7220 */ /* 0x080fe20000400000 */
[----:B------:R-:W-:Y:S01]  /*3590*/  LEA R6, P4, R58, UR4, 0x1 ;  /* 0x000000043a067c11 */ /* 0x000fe2000f8808ff */
[-C--:B------:R-:W-:Y:S01]  /*35a0*/  FMUL R27, R27, R23.reuse ;  /* 0x000000171b1b7220 */ /* 0x080fe20000400000 */
[----:B------:R-:W-:Y:S01]  /*35b0*/  F2FP.BF16.F32.PACK_AB R24, RZ, R24 ;  /* 0x00000018ff18723e */ /* 0x000fe200000010ff */
[-C--:B------:R-:W-:Y:S01]  /*35c0*/  FMUL R28, R28, R23.reuse ;  /* 0x000000171c1c7220 */ /* 0x080fe20000400000 */
[----:B------:R-:W-:Y:S01]  /*35d0*/  LEA.HI.X R7, R58, UR5, R75, 0x1, P4 ;  /* 0x000000053a077c11 */ /* 0x000fe2000a0f0c4b */
[----:B------:R-:W-:Y:S01]  /*35e0*/  FMUL R29, R29, R23 ;  /* 0x000000171d1d7220 */ /* 0x000fe20000400000 */
[----:B------:R-:W-:Y:S01]  /*35f0*/  F2FP.BF16.F32.PACK_AB R25, RZ, R25 ;  /* 0x00000019ff19723e */ /* 0x000fe200000010ff */
[-C--:B------:R-:W-:Y:S01]  /*3600*/  FMUL R30, R30, R23.reuse ;  /* 0x000000171e1e7220 */ /* 0x080fe20000400000 */
[----:B------:R-:W-:Y:S01]  /*3610*/  SHF.L.U64.HI R67, R66, 0x4, R67 ;  /* 0x0000000442437819 */ /* 0x000fe20000010243 */
[----:B------:R-:W-:Y:S01]  /*3620*/  @P1 STG.E.U16 desc[UR36][R6.64], R24 ;  /* 0x0000001806001986 */ /* 0x000fe2000c101524 */
[----:B------:R-:W-:Y:S01]  /*3630*/  ISETP.GT.AND P1, PT, R4, 0x8, PT ;  /* 0x000000080400780c */ /* 0x000fe20003f24270 */
[-C--:B------:R-:W-:Y:S01]  /*3640*/  FMUL R31, R31, R23.reuse ;  /* 0x000000171f1f7220 */ /* 0x080fe20000400000 */
[C---:B------:R-:W-:Y:S01]  /*3650*/  ISETP.GT.AND P4, PT, R3.reuse, 0x8, P0 ;  /* 0x000000080300780c */ /* 0x040fe20000784270 */
[----:B------:R-:W-:Y:S01]  /*3660*/  @P3 STG.E.U16 desc[UR36][R6.64+0x2], R25 ;  /* 0x0000021906003986 */ /* 0x000fe2000c101524 */
[----:B------:R-:W-:Y:S01]  /*3670*/  LEA R8, P3, R66, R6, 0x4 ;  /* 0x0000000642087211 */ /* 0x000fe200078620ff */
[-C--:B------:R-:W-:Y:S01]  /*3680*/  FMUL R32, R32, R23.reuse ;  /* 0x0000001720207220 */ /* 0x080fe20000400000 */
[----:B------:R-:W-:Y:S01]  /*3690*/  ISETP.GT.AND P2, PT, R3, 0x8, P2 ;  /* 0x000000080300780c */ /* 0x000fe20001744270 */
[-C--:B------:R-:W-:Y:S01]  /*36a0*/  FMUL R33, R33, R23.reuse ;  /* 0x0000001721217220 */ /* 0x080fe20000400000 */
[----:B------:R-:W-:Y:S01]  /*36b0*/  ISETP.GT.AND P0, PT, R4, 0x9, PT ;  /* 0x000000090400780c */ /* 0x000fe20003f04270 */
[----:B------:R-:W-:Y:S01]  /*36c0*/  IMAD.X R9, R67, 0x1, R7, P3 ;  /* 0x0000000143097824 */ /* 0x000fe200018e0607 */
[C---:B------:R-:W-:Y:S01]  /*36d0*/  ISETP.GT.AND P5, PT, R3.reuse, RZ, P1 ;  /* 0x000000ff0300720c */ /* 0x040fe20000fa4270 */
[-C--:B------:R-:W-:Y:S01]  /*36e0*/  FMUL R34, R34, R23.reuse ;  /* 0x0000001722227220 */ /* 0x080fe20000400000 */
[----:B------:R-:W-:Y:S01]  /*36f0*/  ISETP.GT.AND P3, PT, R3, RZ, P0 ;  /* 0x000000ff0300720c */ /* 0x000fe20000764270 */
[-C--:B------:R-:W-:Y:S01]  /*3700*/  FMUL R35, R35, R23.reuse ;  /* 0x0000001723237220 */ /* 0x080fe20000400000 */
[----:B------:R-:W-:Y:S01]  /*3710*/  F2FP.BF16.F32.PACK_AB R26, RZ, R26 ;  /* 0x0000001aff1a723e */ /* 0x000fe200000010ff */
[----:B------:R-:W-:Y:S01]  /*3720*/  FMUL R36, R36, R23 ;  /* 0x0000001724247220 */ /* 0x000fe20000400000 */
[----:B------:R-:W-:Y:S01]  /*3730*/  F2FP.BF16.F32.PACK_AB R27, RZ, R27 ;  /* 0x0000001bff1b723e */ /* 0x000fe200000010ff */
[----:B------:R-:W-:Y:S01]  /*3740*/  FMUL R37, R37, R23 ;  /* 0x0000001725257220 */ /* 0x000fe20000400000 */
[----:B------:R-:W-:Y:S01]  /*3750*/  F2FP.BF16.F32.PACK_AB R28, RZ, R28 ;  /* 0x0000001cff1c723e */ /* 0x000fe200000010ff */
[----:B------:R-:W-:Y:S01]  /*3760*/  @P2 STG.E.U16 desc[UR36][R8.64], R26 ;  /* 0x0000001a08002986 */ /* 0x000fe2000c101524 */
[----:B------:R-:W-:Y:S01]  /*3770*/  F2FP.BF16.F32.PACK_AB R29, RZ, R29 ;  /* 0x0000001dff1d723e */ /* 0x000fe200000010ff */
[-C--:B------:R-:W-:Y:S01]  /*3780*/  FMUL R38, R38, R23.reuse ;  /* 0x0000001726267220 */ /* 0x080fe20000400000 */
[----:B------:R-:W-:Y:S01]  /*3790*/  ISETP.GT.AND P2, PT, R3, 0x8, P1 ;  /* 0x000000080300780c */ /* 0x000fe20000f44270 */
[----:B------:R-:W-:Y:S01]  /*37a0*/  @P4 STG.E.U16 desc[UR36][R8.64+0x2], R27 ;  /* 0x0000021b08004986 */ /* 0x000fe2000c101524 */
[----:B------:R-:W-:Y:S01]  /*37b0*/  ISETP.GT.AND P1, PT, R4, 0x10, PT ;  /* 0x000000100400780c */ /* 0x000fe20003f24270 */
[-C--:B------:R-:W-:Y:S01]  /*37c0*/  FMUL R39, R39, R23.reuse ;  /* 0x0000001727277220 */ /* 0x080fe20000400000 */
[----:B------:R-:W-:Y:S01]  /*37d0*/  F2FP.BF16.F32.PACK_AB R30, RZ, R30 ;  /* 0x0000001eff1e723e */ /* 0x000fe200000010ff */
[----:B------:R-:W-:Y:S01]  /*37e0*/  @P5 STG.E.U16 desc[UR36][R6.64+0x10], R28 ;  /* 0x0000101c06005986 */ /* 0x000fe2000c101524 */
[C---:B------:R-:W-:Y:S01]  /*37f0*/  ISETP.GT.AND P4, PT, R3.reuse, RZ, P1 ;  /* 0x000000ff0300720c */ /* 0x040fe20000f84270 */
[----:B------:R-:W-:Y:S01]  /*3800*/  FMUL R40, R40, R23 ;  /* 0x0000001728287220 */ /* 0x000fe20000400000 */
[----:B------:R-:W-:Y:S01]  /*3810*/  F2FP.BF16.F32.PACK_AB R31, RZ, R31 ;  /* 0x0000001fff1f723e */ /* 0x000fe200000010ff */
[----:B------:R-:W-:Y:S01]  /*3820*/  @P3 STG.E.U16 desc[UR36][R6.64+0x12], R29 ;  /* 0x0000121d06003986 */ /* 0x000fe2000c101524 */
[----:B------:R-:W-:Y:S01]  /*3830*/  ISETP.GT.AND P3, PT, R3, 0x8, P0 ;  /* 0x000000080300780c */ /* 0x000fe20000764270 */
[-C--:B------:R-:W-:Y:S01]  /*3840*/  FMUL R41, R41, R23.reuse ;  /* 0x0000001729297220 */ /* 0x080fe20000400000 */
[----:B------:R-:W-:Y:S01]  /*3850*/  ISETP.GT.AND P0, PT, R4, 0x11, PT ;  /* 0x000000110400780c */ /* 0x000fe20003f04270 */
[----:B------:R-:W-:Y:S01]  /*3860*/  @P2 STG.E.U16 desc[UR36][R8.64+0x10], R30 ;  /* 0x0000101e08002986 */ /* 0x000fe2000c101524 */
[----:B------:R-:W-:Y:S01]  /*3870*/  F2FP.BF16.F32.PACK_AB R32, RZ, R32 ;  /* 0x00000020ff20723e */ /* 0x000fe200000010ff */
[-C--:B------:R-:W-:Y:S01]  /*3880*/  FMUL R42, R42, R23.reuse ;  /* 0x000000172a2a7220 */ /* 0x080fe20000400000 */
[----:B------:R-:W-:Y:S01]  /*3890*/  ISETP.GT.AND P5, PT, R3, RZ, P0 ;  /* 0x000000ff0300720c */ /* 0x000fe200007a4270 */
[-C--:B------:R-:W-:Y:S01]  /*38a0*/  FMUL R43, R43, R23.reuse ;  /* 0x000000172b2b7220 */ /* 0x080fe20000400000 */
[----:B------:R-:W-:Y:S01]  /*38b0*/  ISETP.GT.AND P2, PT, R3, 0x8, P1 ;  /* 0x000000080300780c */ /* 0x000fe20000f44270 */
[-C--:B------:R-:W-:Y:S01]  /*38c0*/  FMUL R44, R44, R23.reuse ;  /* 0x000000172c2c7220 */ /* 0x080fe20000400000 */
[----:B------:R-:W-:Y:S01]  /*38d0*/  ISETP.GT.AND P1, PT, R4, 0x18, PT ;  /* 0x000000180400780c */ /* 0x000fe20003f24270 */
[----:B------:R-:W-:Y:S01]  /*38e0*/  FMUL R45, R45, R23 ;  /* 0x000000172d2d7220 */ /* 0x000fe20000400000 */
[----:B------:R-:W-:Y:S01]  /*38f0*/  F2FP.BF16.F32.PACK_AB R33, RZ, R33 ;  /* 0x00000021ff21723e */ /* 0x000fe200000010ff */
[----:B------:R-:W-:Y:S01]  /*3900*/  @P3 STG.E.U16 desc[UR36][R8.64+0x12], R31 ;  /* 0x0000121f08003986 */ /* 0x000fe2000c101524 */
[C---:B------:R-:W-:Y:S01]  /*3910*/  ISETP.GT.AND P3, PT, R3.reuse, 0x8, P0 ;  /* 0x000000080300780c */ /* 0x040fe20000764270 */
[-C--:B------:R-:W-:Y:S01]  /*3920*/  FMUL R46, R46, R23.reuse ;  /* 0x000000172e2e7220 */ /* 0x080fe20000400000 */
[----:B------:R-:W-:Y:S01]  /*3930*/  ISETP.GT.AND P0, PT, R4, 0x19, PT ;  /* 0x000000190400780c */ /* 0x000fe20003f04270 */
[----:B------:R-:W-:Y:S01]  /*3940*/  @P4 STG.E.U16 desc[UR36][R6.64+0x20], R32 ;  /* 0x0000202006004986 */ /* 0x000fe2000c101524 */
[----:B------:R-:W-:Y:S01]  /*3950*/  ISETP.GT.AND P4, PT, R3, RZ, P1 ;  /* 0x000000ff0300720c */ /* 0x000fe20000f84270 */
[-C--:B------:R-:W-:Y:S01]  /*3960*/  FMUL R47, R47, R23.reuse ;  /* 0x000000172f2f7220 */ /* 0x080fe20000400000 */
[----:B------:R-:W-:Y:S01]  /*3970*/  F2FP.BF16.F32.PACK_AB R34, RZ, R34 ;  /* 0x00000022ff22723e */ /* 0x000fe200000010ff */
[----:B------:R-:W-:Y:S01]  /*3980*/  @P5 STG.E.U16 desc[UR36][R6.64+0x22], R33 ;  /* 0x0000222106005986 */ /* 0x000fe2000c101524 */
[----:B------:R-:W-:Y:S01]  /*3990*/  ISETP.GT.AND P5, PT, R3, RZ, P0 ;  /* 0x000000ff0300720c */ /* 0x000fe200007a4270 */
[----:B------:R-:W-:Y:S01]  /*39a0*/  FMUL R48, R48, R23 ;  /* 0x0000001730307220 */ /* 0x000fe20000400000 */
[----:B------:R-:W-:Y:S01]  /*39b0*/  F2FP.BF16.F32.PACK_AB R35, RZ, R35 ;  /* 0x00000023ff23723e */ /* 0x000fe200000010ff */
[----:B------:R-:W-:Y:S01]  /*39c0*/  @P2 STG.E.U16 desc[UR36][R8.64+0x20], R34 ;  /* 0x0000202208002986 */ /* 0x000fe2000c101524 */
[----:B------:R-:W-:Y:S01]  /*39d0*/  F2FP.BF16.F32.PACK_AB R36, RZ, R36 ;  /* 0x00000024ff24723e */ /* 0x000fe200000010ff */
[-C--:B------:R-:W-:Y:S01]  /*39e0*/  FMUL R49, R49, R23.reuse ;  /* 0x0000001731317220 */ /* 0x080fe20000400000 */
[C---:B------:R-:W-:Y:S01]  /*39f0*/  ISETP.GT.AND P2, PT, R3.reuse, 0x8, P1 ;  /* 0x000000080300780c */ /* 0x040fe20000f44270 */
[----:B------:R-:W-:Y:S01]  /*3a00*/  @P3 STG.E.U16 desc[UR36][R8.64+0x22], R35 ;  /* 0x0000222308003986 */ /* 0x000fe2000c101524 */
[----:B------:R-:W-:Y:S01]  /*3a10*/  ISETP.GT.AND P1, PT, R4, 0x20, PT ;  /* 0x000000200400780c */ /* 0x000fe20003f24270 */
[----:B------:R-:W-:Y:S01]  /*3a20*/  FMUL R50, R50, R23 ;  /* 0x0000001732327220 */ /* 0x000fe20000400000 */
[----:B------:R-:W-:Y:S01]  /*3a30*/  F2FP.BF16.F32.PACK_AB R37, RZ, R37 ;  /* 0x00000025ff25723e */ /* 0x000fe200000010ff */
[----:B------:R-:W-:Y:S01]  /*3a40*/  @P4 STG.E.U16 desc[UR36][R6.64+0x30], R36 ;  /* 0x0000302406004986 */ /* 0x000fe2000c101524 */
[----:B------:R-:W-:Y:S01]  /*3a50*/  ISETP.GT.AND P3, PT, R3, 0x8, P0 ;  /* 0x000000080300780c */ /* 0x000fe20000764270 */
[-C--:B------:R-:W-:Y:S01]  /*3a60*/  FMUL R51, R51, R23.reuse ;  /* 0x0000001733337220 */ /* 0x080fe20000400000 */
[----:B------:R-:W-:Y:S01]  /*3a70*/  ISETP.GT.AND P0, PT, R4, 0x21, PT ;  /* 0x000000210400780c */ /* 0x000fe20003f04270 */
[----:B------:R-:W-:Y:S01]  /*3a80*/  @P5 STG.E.U16 desc[UR36][R6.64+0x32], R37 ;  /* 0x0000322506005986 */ /* 0x000fe2000c101524 */
        /* <DEDUP_REMOVED lines=10> */
[----:B------:R-:W-:-:S02]  /*3b30*/  F2FP.BF16.F32.PACK_AB R41, RZ, R41 ;  /* 0x00000029ff29723e */ /* 0x000fc400000010ff */
[C---:B------:R-:W-:Y:S01]  /*3b40*/  ISETP.GT.AND P1, PT, R3.reuse, 0x8, P1 ;  /* 0x000000080300780c */ /* 0x040fe20000f24270 */
[----:B------:R-:W-:Y:S01]  /*3b50*/  @P3 STG.E.U16 desc[UR36][R8.64+0x32], R39 ;  /* 0x0000322708003986 */ /* 0x000fe2000c101524 */
[C---:B------:R-:W-:Y:S02]  /*3b60*/  ISETP.GT.AND P2, PT, R3.reuse, 0x8, P0 ;  /* 0x000000080300780c */ /* 0x040fe40000744270 */
[C---:B------:R-:W-:Y:S01]  /*3b70*/  ISETP.GT.AND P0, PT, R4.reuse, 0x29, PT ;  /* 0x000000290400780c */ /* 0x040fe20003f04270 */
[----:B------:R-:W-:Y:S01]  /*3b80*/  @P4 STG.E.U16 desc[UR36][R6.64+0x40], R40 ;  /* 0x0000402806004986 */ /* 0x000fe2000c101524 */
[----:B------:R-:W-:Y:S02]  /*3b90*/  ISETP.GT.AND P4, PT, R4, 0x28, PT ;  /* 0x000000280400780c */ /* 0x000fe40003f84270 */
[----:B------:R-:W-:Y:S01]  /*3ba0*/  F2FP.BF16.F32.PACK_AB R42, RZ, R42 ;  /* 0x0000002aff2a723e */ /* 0x000fe200000010ff */
[----:B------:R-:W-:Y:S01]  /*3bb0*/  @P5 STG.E.U16 desc[UR36][R6.64+0x42], R41 ;  /* 0x0000422906005986 */ /* 0x000fe2000c101524 */
[----:B------:R-:W-:-:S02]  /*3bc0*/  ISETP.GT.AND P5, PT, R3, RZ, P4 ;  /* 0x000000ff0300720c */ /* 0x000fc400027a4270 */
[C---:B------:R-:W-:Y:S01]  /*3bd0*/  ISETP.GT.AND P3, PT, R3.reuse, RZ, P0 ;  /* 0x000000ff0300720c */ /* 0x040fe20000764270 */
[----:B------:R-:W-:Y:S01]  /*3be0*/  @P1 STG.E.U16 desc[UR36][R8.64+0x40], R42 ;  /* 0x0000402a08001986 */ /* 0x000fe2000c101524 */
[----:B------:R-:W-:Y:S02]  /*3bf0*/  F2FP.BF16.F32.PACK_AB R43, RZ, R43 ;  /* 0x0000002bff2b723e */ /* 0x000fe400000010ff */
[----:B------:R-:W-:Y:S02]  /*3c00*/  F2FP.BF16.F32.PACK_AB R44, RZ, R44 ;  /* 0x0000002cff2c723e */ /* 0x000fe400000010ff */
[C---:B------:R-:W-:Y:S01]  /*3c10*/  ISETP.GT.AND P4, PT, R3.reuse, 0x8, P4 ;  /* 0x000000080300780c */ /* 0x040fe20002784270 */
[----:B------:R-:W-:Y:S01]  /*3c20*/  @P2 STG.E.U16 desc[UR36][R8.64+0x42], R43 ;  /* 0x0000422b08002986 */ /* 0x000fe2000c101524 */
[----:B------:R-:W-:Y:S02]  /*3c30*/  F2FP.BF16.F32.PACK_AB R45, RZ, R45 ;  /* 0x0000002dff2d723e */ /* 0x000fe400000010ff */
[----:B------:R-:W-:Y:S01]  /*3c40*/  ISETP.GT.AND P2, PT, R4, 0x31, PT ;  /* 0x000000310400780c */ /* 0x000fe20003f44270 */
[----:B------:R-:W-:Y:S01]  /*3c50*/  @P5 STG.E.U16 desc[UR36][R6.64+0x50], R44 ;  /* 0x0000502c06005986 */ /* 0x000fe2000c101524 */
[----:B------:R-:W-:-:S02]  /*3c60*/  ISETP.GT.AND P5, PT, R3, 0x8, P0 ;  /* 0x000000080300780c */ /* 0x000fc400007a4270 */
[C---:B------:R-:W-:Y:S01]  /*3c70*/  ISETP.GT.AND P1, PT, R4.reuse, 0x38, PT ;  /* 0x000000380400780c */ /* 0x040fe20003f24270 */
[----:B------:R-:W-:Y:S01]  /*3c80*/  @P3 STG.E.U16 desc[UR36][R6.64+0x52], R45 ;  /* 0x0000522d06003986 */ /* 0x000fe2000c101524 */
[C---:B------:R-:W-:Y:S02]  /*3c90*/  ISETP.GT.AND P3, PT, R4.reuse, 0x30, PT ;  /* 0x000000300400780c */ /* 0x040fe40003f64270 */
[----:B------:R-:W-:Y:S01]  /*3ca0*/  ISETP.GT.AND P0, PT, R4, 0x39, PT ;  /* 0x000000390400780c */ /* 0x000fe20003f04270 */
[----:B------:R-:W-:Y:S01]  /*3cb0*/  @P4 IMAD.MOV.U32 R4, RZ, RZ, R8 ;  /* 0x000000ffff044224 */ /* 0x000fe200078e0008 */
[----:B------:R-:W-:Y:S01]  /*3cc0*/  F2FP.BF16.F32.PACK_AB R46, RZ, R46 ;  /* 0x0000002eff2e723e */ /* 0x000fe200000010ff */
[----:B------:R-:W-:Y:S01]  /*3cd0*/  @P4 IMAD.MOV.U32 R5, RZ, RZ, R9 ;  /* 0x000000ffff054224 */ /* 0x000fe200078e0009 */
[----:B------:R-:W-:Y:S02]  /*3ce0*/  F2FP.BF16.F32.PACK_AB R47, RZ, R47 ;  /* 0x0000002fff2f723e */ /* 0x000fe400000010ff */
[----:B------:R-:W-:-:S02]  /*3cf0*/  F2FP.BF16.F32.PACK_AB R48, RZ, R48 ;  /* 0x00000030ff30723e */ /* 0x000fc400000010ff */
[----:B------:R0:W-:Y:S01]  /*3d00*/  @P4 STG.E.U16 desc[UR36][R4.64+0x50], R46 ;  /* 0x0000502e04004986 */ /* 0x0001e2000c101524 */
[C---:B------:R-:W-:Y:S02]  /*3d10*/  ISETP.GT.AND P4, PT, R3.reuse, RZ, P2 ;  /* 0x000000ff0300720c */ /* 0x040fe40001784270 */
[----:B------:R-:W-:Y:S02]  /*3d20*/  F2FP.BF16.F32.PACK_AB R49, RZ, R49 ;  /* 0x00000031ff31723e */ /* 0x000fe400000010ff */
[----:B------:R-:W-:Y:S02]  /*3d30*/  ISETP.GT.AND P2, PT, R3, 0x8, P2 ;  /* 0x000000080300780c */ /* 0x000fe40001744270 */
[----:B------:R-:W-:Y:S02]  /*3d40*/  F2FP.BF16.F32.PACK_AB R50, RZ, R50 ;  /* 0x00000032ff32723e */ /* 0x000fe400000010ff */
[----:B------:R-:W-:Y:S02]  /*3d50*/  F2FP.BF16.F32.PACK_AB R51, RZ, R51 ;  /* 0x00000033ff33723e */ /* 0x000fe400000010ff */
[----:B------:R-:W-:Y:S01]  /*3d60*/  F2FP.BF16.F32.PACK_AB R52, RZ, R52 ;  /* 0x00000034ff34723e */ /* 0x000fe200000010ff */
[----:B0-----:R-:W-:Y:S01]  /*3d70*/  @P5 IMAD.MOV.U32 R4, RZ, RZ, R8 ;  /* 0x000000ffff045224 */ /* 0x001fe200078e0008 */
[----:B------:R-:W-:Y:S01]  /*3d80*/  F2FP.BF16.F32.PACK_AB R53, RZ, R53 ;  /* 0x00000035ff35723e */ /* 0x000fe200000010ff */
[----:B------:R-:W-:Y:S01]  /*3d90*/  @P5 IMAD.MOV.U32 R5, RZ, RZ, R9 ;  /* 0x000000ffff055224 */ /* 0x000fe200078e0009 */
[----:B------:R-:W-:-:S02]  /*3da0*/  F2FP.BF16.F32.PACK_AB R54, RZ, R54 ;  /* 0x00000036ff36723e */ /* 0x000fc400000010ff */
[----:B------:R-:W-:Y:S02]  /*3db0*/  F2FP.BF16.F32.PACK_AB R55, RZ, R55 ;  /* 0x00000037ff37723e */ /* 0x000fe400000010ff */
[----:B------:R0:W-:Y:S01]  /*3dc0*/  @P5 STG.E.U16 desc[UR36][R4.64+0x52], R47 ;  /* 0x0000522f04005986 */ /* 0x0001e2000c101524 */
[C---:B------:R-:W-:Y:S02]  /*3dd0*/  ISETP.GT.AND P5, PT, R3.reuse, RZ, P3 ;  /* 0x000000ff0300720c */ /* 0x040fe40001fa4270 */
[----:B------:R-:W-:-:S11]  /*3de0*/  ISETP.GT.AND P3, PT, R3, 0x8, P3 ;  /* 0x000000080300780c */ /* 0x000fd60001f64270 */
[----:B0-----:R-:W-:Y:S02]  /*3df0*/  @P5 IMAD.MOV.U32 R4, RZ, RZ, R6 ;  /* 0x000000ffff045224 */ /* 0x001fe400078e0006 */
[----:B------:R-:W-:-:S05]  /*3e00*/  @P5 IMAD.MOV.U32 R5, RZ, RZ, R7 ;  /* 0x000000ffff055224 */ /* 0x000fca00078e0007 */
[----:B------:R0:W-:Y:S01]  /*3e10*/  @P5 STG.E.U16 desc[UR36][R4.64+0x60], R48 ;  /* 0x0000603004005986 */ /* 0x0001e2000c101524 */
[C---:B------:R-:W-:Y:S02]  /*3e20*/  ISETP.GT.AND P5, PT, R3.reuse, RZ, P0 ;  /* 0x000000ff0300720c */ /* 0x040fe400007a4270 */
[----:B------:R-:W-:Y:S01]  /*3e30*/  ISETP.GT.AND P0, PT, R3, 0x8, P0 ;  /* 0x000000080300780c */ /* 0x000fe20000704270 */
[----:B0-----:R-:W-:Y:S02]  /*3e40*/  @P4 IMAD.MOV.U32 R4, RZ, RZ, R6 ;  /* 0x000000ffff044224 */ /* 0x001fe400078e0006 */
[----:B------:R-:W-:-:S05]  /*3e50*/  @P4 IMAD.MOV.U32 R5, RZ, RZ, R7 ;  /* 0x000000ffff054224 */ /* 0x000fca00078e0007 */
[----:B------:R0:W-:Y:S01]  /*3e60*/  @P4 STG.E.U16 desc[UR36][R4.64+0x62], R49 ;  /* 0x0000623104004986 */ /* 0x0001e2000c101524 */
[C---:B------:R-:W-:Y:S02]  /*3e70*/  ISETP.GT.AND P4, PT, R3.reuse, RZ, P1 ;  /* 0x000000ff0300720c */ /* 0x040fe40000f84270 */
[----:B------:R-:W-:Y:S01]  /*3e80*/  ISETP.GT.AND P1, PT, R3, 0x8, P1 ;  /* 0x000000080300780c */ /* 0x000fe20000f24270 */
[----:B0-----:R-:W-:Y:S02]  /*3e90*/  @P3 IMAD.MOV.U32 R4, RZ, RZ, R8 ;  /* 0x000000ffff043224 */ /* 0x001fe400078e0008 */
[----:B------:R-:W-:-:S05]  /*3ea0*/  @P3 IMAD.MOV.U32 R5, RZ, RZ, R9 ;  /* 0x000000ffff053224 */ /* 0x000fca00078e0009 */
[----:B------:R0:W-:Y:S02]  /*3eb0*/  @P3 STG.E.U16 desc[UR36][R4.64+0x60], R50 ;  /* 0x0000603204003986 */ /* 0x0001e4000c101524 */
[----:B0-----:R-:W-:Y:S02]  /*3ec0*/  @P2 IMAD.MOV.U32 R4, RZ, RZ, R8 ;  /* 0x000000ffff042224 */ /* 0x001fe400078e0008 */
[----:B------:R-:W-:-:S05]  /*3ed0*/  @P2 IMAD.MOV.U32 R5, RZ, RZ, R9 ;  /* 0x000000ffff052224 */ /* 0x000fca00078e0009 */
[----:B------:R0:W-:Y:S02]  /*3ee0*/  @P2 STG.E.U16 desc[UR36][R4.64+0x62], R51 ;  /* 0x0000623304002986 */ /* 0x0001e4000c101524 */
[----:B0-----:R-:W-:Y:S02]  /*3ef0*/  @P4 IMAD.MOV.U32 R4, RZ, RZ, R6 ;  /* 0x000000ffff044224 */ /* 0x001fe400078e0006 */
[----:B------:R-:W-:-:S05]  /*3f00*/  @P4 IMAD.MOV.U32 R5, RZ, RZ, R7 ;  /* 0x000000ffff054224 */ /* 0x000fca00078e0007 */
[----:B------:R0:W-:Y:S04]  /*3f10*/  @P4 STG.E.U16 desc[UR36][R4.64+0x70], R52 ;  /* 0x0000703404004986 */ /* 0x0001e8000c101524 */
[----:B------:R1:W-:Y:S01]  /*3f20*/  @P5 STG.E.U16 desc[UR36][R6.64+0x72], R53 ;  /* 0x0000723506005986 */ /* 0x0003e2000c101524 */
[----:B0-----:R-:W-:Y:S02]  /*3f30*/  @P1 IMAD.MOV.U32 R4, RZ, RZ, R8 ;  /* 0x000000ffff041224 */ /* 0x001fe400078e0008 */
[----:B------:R-:W-:-:S05]  /*3f40*/  @P1 IMAD.MOV.U32 R5, RZ, RZ, R9 ;  /* 0x000000ffff051224 */ /* 0x000fca00078e0009 */
[----:B------:R1:W-:Y:S04]  /*3f50*/  @P1 STG.E.U16 desc[UR36][R4.64+0x70], R54 ;  /* 0x0000703604001986 */ /* 0x0003e8000c101524 */
[----:B------:R1:W-:Y:S02]  /*3f60*/  @P0 STG.E.U16 desc[UR36][R8.64+0x72], R55 ;  /* 0x0000723708000986 */ /* 0x0003e4000c101524 */
.L_x_90:
[----:B------:R-:W-:Y:S05]  /*3f70*/  BSYNC B0 ;  /* 0x0000000000007941 */ /* 0x000fea0003800000 */
.L_x_28:
[----:B------:R-:W-:Y:S01]  /*3f80*/  ULDC UR4, c[0x0][0xc] ;  /* 0x0000030000047ab9 */ /* 0x000fe20000000800 */
[----:B------:R-:W-:Y:S01]  /*3f90*/  ULDC UR5, c[0x0][0x10] ;  /* 0x0000040000057ab9 */ /* 0x000fe20000000800 */
[----:B------:R-:W0:Y:S01]  /*3fa0*/  LDC R3, c[0x0][0x14] ;  /* 0x00000500ff037b82 */ /* 0x000e220000000800 */
[----:B------:R-:W-:Y:S01]  /*3fb0*/  UIMAD.WIDE.U32 UR4, UR4, UR5, URZ ;  /* 0x00000005040472a5 */ /* 0x000fe2000f8e003f */
[----:B------:R-:W-:Y:S02]  /*3fc0*/  IMAD.MOV.U32 R59, RZ, RZ, -0x1 ;  /* 0xffffffffff3b7424 */ /* 0x000fe400078e00ff */
[----:B------:R-:W-:-:S03]  /*3fd0*/  IMAD.MOV.U32 R57, RZ, RZ, -0x1 ;  /* 0xffffffffff397424 */ /* 0x000fc600078e00ff */
[----:B0-----:R-:W-:-:S04]  /*3fe0*/  IMAD.WIDE.U32 R16, R3, UR4, R16 ;  /* 0x0000000403107c25 */ /* 0x001fc8000f8e0010 */
[----:B------:R-:W-:Y:S01]  /*3ff0*/  IMAD R3, R3, UR5, RZ ;  /* 0x0000000503037c24 */ /* 0x000fe2000f8e02ff */
[----:B------:R-:W-:Y:S02]  /*4000*/  ULDC.64 UR4, c[0x0][0x650] ;  /* 0x0001940000047ab9 */ /* 0x000fe40000000a00 */
[----:B------:R-:W-:Y:S01]  /*4010*/  ISETP.GE.U32.AND P0, PT, R16, UR4, PT ;  /* 0x0000000410007c0c */ /* 0x000fe2000bf06070 */
[--C-:B------:R-:W-:Y:S01]  /*4020*/  IMAD.IADD R17, R17, 0x1, R3.reuse ;  /* 0x0000000111117824 */ /* 0x100fe200078e0203 */
[----:B------:R-:W-:-:S04]  /*4030*/  PRMT R3, RZ, 0x7610, R3 ;  /* 0x00007610ff037816 */ /* 0x000fc80000000003 */
[----:B------:R-:W-:-:S13]  /*4040*/  ISETP.GE.U32.AND.EX P0, PT, R17, UR5, PT, P0 ;  /* 0x0000000511007c0c */ /* 0x000fda000bf06100 */
[----:B------:R-:W-:Y:S05]  /*4050*/  @P0 BRA `(.L_x_91) ;  /* 0x0000000400640947 */ /* 0x000fea0003800000 */
[----:B---3--:R-:W0:Y:S01]  /*4060*/  S2R R12, SR_CTAID.X ;  /* 0x00000000000c7919 */ /* 0x008e220000002500 */
[----:B-12-4-:R-:W1:Y:S01]  /*4070*/  LDC.64 R10, c[0x0][0x628] ;  /* 0x00018a00ff0a7b82 */ /* 0x016e620000000a00 */
[----:B------:R-:W-:Y:S01]  /*4080*/  ULDC UR4, c[0x0][0x150] ;  /* 0x0000540000047ab9 */ /* 0x000fe20000000800 */
[----:B------:R-:W-:Y:S01]  /*4090*/  IMAD.MOV.U32 R8, RZ, RZ, R16 ;  /* 0x000000ffff087224 */ /* 0x000fe200078e0010 */
[----:B-----5:R-:W2:Y:S01]  /*40a0*/  S2R R24, SR_CTAID.Y ;  /* 0x0000000000187919 */ /* 0x020ea20000002600 */
[----:B------:R-:W-:-:S04]  /*40b0*/  IMAD.MOV.U32 R9, RZ, RZ, R17 ;  /* 0x000000ffff097224 */ /* 0x000fc800078e0011 */
[----:B------:R-:W3:Y:S08]  /*40c0*/  LDC R21, c[0x0][0x144] ;  /* 0x00005100ff157b82 */ /* 0x000ef00000000800 */
[----:B------:R-:W4:Y:S08]  /*40d0*/  LDC R0, c[0x0][0x630] ;  /* 0x00018c00ff007b82 */ /* 0x000f300000000800 */
[----:B------:R-:W2:Y:S01]  /*40e0*/  LDC.64 R14, c[0x0][0x620] ;  /* 0x00018800ff0e7b82 */ /* 0x000ea20000000a00 */
[----:B-1----:R-:W-:-:S04]  /*40f0*/  ISETP.NE.U32.AND P0, PT, R10, RZ, PT ;  /* 0x000000ff0a00720c */ /* 0x002fc80003f05070 */
[----:B------:R-:W-:Y:S02]  /*4100*/  ISETP.NE.AND.EX P0, PT, R11, RZ, PT, P0 ;  /* 0x000000ff0b00720c */ /* 0x000fe40003f05300 */
[----:B0-----:R-:W-:-:S05]  /*4110*/  I2FP.F32.U32 R3, R12 ;  /* 0x0000000c00037245 */ /* 0x001fca0000201000 */
[----:B------:R-:W-:-:S04]  /*4120*/  FMUL R3, R3, UR4 ;  /* 0x0000000403037c20 */ /* 0x000fc80008400000 */
[----:B------:R0:W1:Y:S02]  /*4130*/  F2I.U32.TRUNC.NTZ R20, R3 ;  /* 0x0000000300147305 */ /* 0x000064000020f000 */
[----:B---34-:R-:W-:Y:S05]  /*4140*/  @!P0 BRA `(.L_x_92) ;  /* 0x0000000000288947 */ /* 0x018fea0003800000 */
[----:B0-----:R-:W0:Y:S02]  /*4150*/  LDC R3, c[0x0][0x634] ;  /* 0x00018d00ff037b82 */ /* 0x001e240000000800 */
        /* <DEDUP_REMOVED lines=9> */
.L_x_92:
[----:B------:R-:W3:Y:S01]  /*41f0*/  LDC.64 R28, c[0x0][0x640] ;  /* 0x00019000ff1c7b82 */ /* 0x000ee20000000a00 */
[-CC-:B------:R-:W-:Y:S01]  /*4200*/  SHF.R.U64 R57, R8, R0.reuse, R9.reuse ;  /* 0x0000000008397219 */ /* 0x180fe20000001209 */
[----:B-1----:R-:W-:Y:S01]  /*4210*/  IMAD.MOV R20, RZ, RZ, -R20 ;  /* 0x000000ffff147224 */ /* 0x002fe200078e0a14 */
[----:B------:R-:W-:Y:S01]  /*4220*/  SHF.R.U32.HI R0, RZ, R0, R9 ;  /* 0x00000000ff007219 */ /* 0x000fe20000011609 */
[----:B------:R-:W-:Y:S01]  /*4230*/  ULDC UR4, c[0x0][0x154] ;  /* 0x0000550000047ab9 */ /* 0x000fe20000000800 */
[----:B0-----:R-:W-:Y:S01]  /*4240*/  IADD3 R3, P0, RZ, -R57, RZ ;  /* 0x80000039ff037210 */ /* 0x001fe20007f1e0ff */
[----:B------:R-:W-:Y:S02]  /*4250*/  IMAD R21, R21, R20, R12 ;  /* 0x0000001415157224 */ /* 0x000fe400078e020c */
[----:B------:R-:W0:Y:S01]  /*4260*/  LDC R6, c[0x0][0x618] ;  /* 0x00018600ff067b82 */ /* 0x000e220000000800 */
[----:B------:R-:W-:Y:S02]  /*4270*/  IMAD.MOV.U32 R7, RZ, RZ, 0x1 ;  /* 0x00000001ff077424 */ /* 0x000fe400078e00ff */
[----:B------:R-:W-:-:S04]  /*4280*/  IMAD.X R5, RZ, RZ, ~R0, P0 ;  /* 0x000000ffff057224 */ /* 0x000fc800000e0e00 */
[-C--:B--2---:R-:W-:Y:S01]  /*4290*/  IMAD R0, R5, R14.reuse, RZ ;  /* 0x0000000e05007224 */ /* 0x084fe200078e02ff */
[----:B------:R-:W1:Y:S01]  /*42a0*/  LDC R8, c[0x0][0x608] ;  /* 0x00018200ff087b82 */ /* 0x000e620000000800 */
[----:B------:R-:W-:-:S04]  /*42b0*/  IMAD.WIDE.U32 R4, R3, R14, R16 ;  /* 0x0000000e03047225 */ /* 0x000fc800078e0010 */
[----:B------:R-:W-:Y:S01]  /*42c0*/  IMAD R3, R3, R15, R0 ;  /* 0x0000000f03037224 */ /* 0x000fe200078e0200 */
[----:B------:R-:W-:Y:S02]  /*42d0*/  I2FP.F32.U32 R0, R24 ;  /* 0x0000001800007245 */ /* 0x000fe40000201000 */
[----:B------:R-:W2:Y:S01]  /*42e0*/  LDC R26, c[0x0][0x658] ;  /* 0x00019600ff1a7b82 */ /* 0x000ea20000000800 */
[----:B------:R-:W-:Y:S01]  /*42f0*/  IMAD.IADD R3, R5, 0x1, R3 ;  /* 0x0000000105037824 */ /* 0x000fe200078e0203 */
[----:B---3--:R-:W-:Y:S01]  /*4300*/  ISETP.NE.U32.AND P0, PT, R28, RZ, PT ;  /* 0x000000ff1c00720c */ /* 0x008fe20003f05070 */
[----:B------:R-:W-:Y:S01]  /*4310*/  FMUL R0, R0, UR4 ;  /* 0x0000000400007c20 */ /* 0x000fe20008400000 */
[----:B------:R-:W-:Y:S02]  /*4320*/  IMAD.MOV.U32 R5, RZ, RZ, -0x1 ;  /* 0xffffffffff057424 */ /* 0x000fe400078e00ff */
[----:B------:R-:W-:Y:S01]  /*4330*/  ISETP.NE.AND.EX P0, PT, R29, RZ, PT, P0 ;  /* 0x000000ff1d00720c */ /* 0x000fe20003f05300 */
[----:B------:R3:W4:Y:S01]  /*4340*/  F2I.U32.TRUNC.NTZ R13, R0 ;  /* 0x00000000000d7305 */ /* 0x000722000020f000 */
[----:B------:R-:W3:Y:S01]  /*4350*/  LDC R15, c[0x0][0x148] ;  /* 0x00005200ff0f7b82 */ /* 0x000ee20000000800 */
[----:B0-----:R-:W-:-:S02]  /*4360*/  SHF.R.U64 R12, R4, R6, R3 ;  /* 0x00000006040c7219 */ /* 0x001fc40000001203 */
[----:B------:R-:W-:-:S05]  /*4370*/  SHF.R.U32.HI R3, RZ, R6, R3 ;  /* 0x00000006ff037219 */ /* 0x000fca0000011603 */
[----:B------:R-:W0:Y:S01]  /*4380*/  LDC R20, c[0x0][0x600] ;  /* 0x00018000ff147b82 */ /* 0x000e220000000800 */
[-CC-:B-1----:R-:W-:Y:S02]  /*4390*/  SHF.R.U64 R10, R12, R8.reuse, R3.reuse ;  /* 0x000000080c0a7219 */ /* 0x182fe40000001203 */
[----:B------:R-:W-:-:S05]  /*43a0*/  SHF.R.U32.HI R3, RZ, R8, R3 ;  /* 0x00000008ff037219 */ /* 0x000fca0000011603 */
[----:B------:R-:W1:Y:S01]  /*43b0*/  LDC R27, c[0x0][0x648] ;  /* 0x00019200ff1b7b82 */ /* 0x000e620000000800 */
[-C--:B--2---:R-:W-:Y:S02]  /*43c0*/  SHF.L.U32 R4, R5, R26.reuse, RZ ;  /* 0x0000001a05047219 */ /* 0x084fe400000006ff */
[-CC-:B------:R-:W-:Y:S02]  /*43d0*/  SHF.R.U64 R14, R10, R26.reuse, R3.reuse ;  /* 0x0000001a0a0e7219 */ /* 0x180fe40000001203 */
[----:B------:R-:W-:Y:S02]  /*43e0*/  SHF.R.U32.HI R5, RZ, R26, R3 ;  /* 0x0000001aff057219 */ /* 0x000fe40000011603 */
[----:B------:R-:W-:Y:S01]  /*43f0*/  LOP3.LUT R25, RZ, R4, RZ, 0x33, !PT ;  /* 0x00000004ff197212 */ /* 0x000fe200078e33ff */
[----:B------:R-:W2:Y:S01]  /*4400*/  LDC R30, c[0x0][0x638] ;  /* 0x00018e00ff1e7b82 */ /* 0x000ea20000000800 */
[----:B------:R-:W-:Y:S01]  /*4410*/  SHF.L.U32 R26, R7, R26, RZ ;  /* 0x0000001a071a7219 */ /* 0x000fe200000006ff */
[----:B------:R-:W-:-:S06]  /*4420*/  IMAD.MOV.U32 R4, RZ, RZ, R14 ;  /* 0x000000ffff047224 */ /* 0x000fcc00078e000e */
[----:B------:R-:W0:Y:S01]  /*4430*/  LDC R31, c[0x0][0x610] ;  /* 0x00018400ff1f7b82 */ /* 0x000e220000000800 */
[----:B----4-:R-:W-:Y:S05]  /*4440*/  @!P0 BRA `(.L_x_93) ;  /* 0x0000000000288947 */ /* 0x010fea0003800000 */
[----:B------:R-:W4:Y:S02]  /*4450*/  LDC R3, c[0x0][0x64c] ;  /* 0x00019300ff037b82 */ /* 0x000f240000000800 */
[----:B----4-:R-:W-:-:S05]  /*4460*/  IADD3 R3, P0, R14, R3, RZ ;  /* 0x000000030e037210 */ /* 0x010fca0007f1e0ff */
        /* <DEDUP_REMOVED lines=8> */
.L_x_93:
[----:B------:R-:W-:Y:S01]  /*44f0*/  ISETP.NE.AND P0, PT, R2, 0x1, PT ;  /* 0x000000010200780c */ /* 0x000fe20003f05270 */
[----:B0-----:R-:W-:Y:S01]  /*4500*/  VIADD R7, R20, 0xffffffff ;  /* 0xffffffff14077836 */ /* 0x001fe20000000000 */
[----:B-1-3--:R-:W-:Y:S01]  /*4510*/  SHF.R.U64 R0, R4, R27, R5 ;  /* 0x0000001b04007219 */ /* 0x00afe20000001205 */
[----:B------:R-:W-:Y:S01]  /*4520*/  IMAD.MOV R13, RZ, RZ, -R13 ;  /* 0x000000ffff0d7224 */ /* 0x000fe200078e0a0d */
[----:B------:R-:W-:Y:S01]  /*4530*/  LOP3.LUT R5, R10, R25, RZ, 0xc0, !PT ;  /* 0x000000190a057212 */ /* 0x000fe200078ec0ff */
[----:B------:R-:W-:Y:S01]  /*4540*/  IMAD.MOV.U32 R4, RZ, RZ, 0x1 ;  /* 0x00000001ff047424 */ /* 0x000fe200078e00ff */
[----:B------:R-:W-:Y:S01]  /*4550*/  LOP3.LUT R12, R12, R7, RZ, 0xc0, !PT ;  /* 0x000000070c0c7212 */ /* 0x000fe200078ec0ff */
[----:B------:R-:W-:Y:S02]  /*4560*/  IMAD.MOV R3, RZ, RZ, -R0 ;  /* 0x000000ffff037224 */ /* 0x000fe400078e0a00 */
[----:B------:R-:W-:Y:S02]  /*4570*/  IMAD R0, R26, R0, R5 ;  /* 0x000000001a007224 */ /* 0x000fe400078e0205 */
[----:B--2---:R-:W-:-:S02]  /*4580*/  IMAD R3, R3, R30, R14 ;  /* 0x0000001e03037224 */ /* 0x004fc400078e020e */
[----:B------:R-:W-:Y:S02]  /*4590*/  @P0 IMAD R21, R15, R13, R24 ;  /* 0x0000000d0f150224 */ /* 0x000fe400078e0218 */
[----:B------:R-:W-:Y:S01]  /*45a0*/  IMAD R5, R3, R20, R12 ;  /* 0x0000001403057224 */ /* 0x000fe200078e020c */
[----:B------:R-:W-:Y:S01]  /*45b0*/  PRMT R3, R4, 0x7610, R3 ;  /* 0x0000761004037816 */ /* 0x000fe20000000003 */
[----:B------:R-:W-:-:S05]  /*45c0*/  IMAD R0, R0, R31, R21 ;  /* 0x0000001f00007224 */ /* 0x000fca00078e0215 */
[----:B------:R-:W-:Y:S02]  /*45d0*/  SEL R59, R5, R0, !P0 ;  /* 0x00000000053b7207 */ /* 0x000fe40004000000 */
[----:B------:R-:W-:-:S07]  /*45e0*/  SEL R0, R0, R5, !P0 ;  /* 0x0000000500007207 */ /* 0x000fce0004000000 */
.L_x_91:
[----:B------:R-:W-:Y:S01]  /*45f0*/  LOP3.LUT P0, RZ, R3, 0xff, RZ, 0xc0, !PT ;  /* 0x000000ff03ff7812 */ /* 0x000fe2000780c0ff */
[----:B------:R-:W-:-:S12]  /*4600*/  IMAD.MOV.U32 R58, RZ, RZ, R0 ;  /* 0x000000ffff3a7224 */ /* 0x000fd800078e0000 */
[----:B------:R-:W-:Y:S05]  /*4610*/  @P0 BRA `(.L_x_94) ;  /* 0xffffffc800440947 */ /* 0x000fea000383ffff */
[----:B------:R-:W-:Y:S05]  /*4620*/  EXIT ;  /* 0x000000000000794d */ /* 0x000fea0003800000 */
.L_x_3:
[----:B0-----:R-:W-:Y:S01]  /*4630*/  ULDC.64 UR4, c[0x0][0x650] ;  /* 0x0001940000047ab9 */ /* 0x001fe20000000a00 */
        /* <DEDUP_REMOVED lines=25> */
.L_x_96:
[--C-:B------:R-:W-:Y:S01]  /*47d0*/  SHF.R.U64 R12, R10, R14, R11.reuse ;  /* 0x0000000e0a0c7219 */ /* 0x100fe2000000120b */
[----:B------:R-:W0:Y:S01]  /*47e0*/  LDC R22, c[0x0][0x618] ;  /* 0x00018600ff167b82 */ /* 0x000e220000000800 */
[----:B------:R-:W-:Y:S01]  /*47f0*/  I2FP.F32.U32 R6, R4 ;  /* 0x0000000400067245 */ /* 0x000fe20000201000 */
[----:B------:R-:W-:Y:S01]  /*4800*/  ULDC UR4, c[0x0][0x150] ;  /* 0x0000540000047ab9 */ /* 0x000fe20000000800 */
[----:B------:R-:W-:Y:S02]  /*4810*/  SHF.R.U32.HI R5, RZ, R14, R11 ;  /* 0x0000000eff057219 */ /* 0x000fe4000001160b */
[----:B------:R-:W-:Y:S01]  /*4820*/  IADD3 R9, P0, RZ, -R12, RZ ;  /* 0x8000000cff097210 */ /* 0x000fe20007f1e0ff */
[----:B------:R-:W-:Y:S01]  /*4830*/  FMUL R11, R6, UR4 ;  /* 0x00000004060b7c20 */ /* 0x000fe20008400000 */
[----:B------:R-:W-:Y:S01]  /*4840*/  ULDC UR4, c[0x0][0x154] ;  /* 0x0000550000047ab9 */ /* 0x000fe20000000800 */
[----:B------:R-:W1:Y:S02]  /*4850*/  LDC.64 R24, c[0x0][0x640] ;  /* 0x00019000ff187b82 */ /* 0x000e640000000a00 */
[----:B------:R-:W-:-:S02]  /*4860*/  IMAD.X R5, RZ, RZ, ~R5, P0 ;  /* 0x000000ffff057224 */ /* 0x000fc400000e0e05 */
[----:B------:R-:W2:Y:S01]  /*4870*/  F2I.U32.TRUNC.NTZ R11, R11 ;  /* 0x0000000b000b7305 */ /* 0x000ea2000020f000 */
[----:B------:R-:W-:-:S03]  /*4880*/  IMAD.WIDE.U32 R6, R9, R20, R16 ;  /* 0x0000001409067225 */ /* 0x000fc600078e0010 */
[----:B------:R-:W3:Y:S01]  /*4890*/  LDC R13, c[0x0][0x144] ;  /* 0x00005100ff0d7b82 */ /* 0x000ee20000000800 */
[----:B------:R-:W-:-:S04]  /*48a0*/  IMAD R8, R5, R20, RZ ;  /* 0x0000001405087224 */ /* 0x000fc800078e02ff */
[----:B------:R-:W-:Y:S02]  /*48b0*/  IMAD R5, R9, R21, R8 ;  /* 0x0000001509057224 */ /* 0x000fe400078e0208 */
[----:B------:R-:W-:Y:S01]  /*48c0*/  IMAD.MOV.U32 R8, RZ, RZ, -0x1 ;  /* 0xffffffffff087424 */ /* 0x000fe200078e00ff */
[----:B------:R-:W4:Y:S01]  /*48d0*/  LDC R14, c[0x0][0x608] ;  /* 0x00018200ff0e7b82 */ /* 0x000f220000000800 */
[----:B------:R-:W-:Y:S01]  /*48e0*/  IMAD.IADD R5, R7, 0x1, R5 ;  /* 0x0000000107057824 */ /* 0x000fe200078e0205 */
[----:B------:R-:W-:-:S04]  /*48f0*/  I2FP.F32.U32 R7, R3 ;  /* 0x0000000300077245 */ /* 0x000fc80000201000 */
[-C--:B0-----:R-:W-:Y:S01]  /*4900*/  SHF.R.U64 R10, R6, R22.reuse, R5 ;  /* 0x00000016060a7219 */ /* 0x081fe20000001205 */
[----:B--2---:R-:W-:Y:S01]  /*4910*/  IMAD.MOV R6, RZ, RZ, -R11 ;  /* 0x000000ffff067224 */ /* 0x004fe200078e0a0b */
[----:B------:R-:W0:Y:S01]  /*4920*/  LDC R9, c[0x0][0x658] ;  /* 0x00019600ff097b82 */ /* 0x000e220000000800 */
[----:B-1----:R-:W-:Y:S01]  /*4930*/  ISETP.NE.U32.AND P0, PT, R24, RZ, PT ;  /* 0x000000ff1800720c */ /* 0x002fe20003f05070 */
[----:B------:R-:W-:Y:S01]  /*4940*/  FMUL R7, R7, UR4 ;  /* 0x0000000407077c20 */ /* 0x000fe20008400000 */
[----:B------:R-:W-:Y:S02]  /*4950*/  SHF.R.U32.HI R5, RZ, R22, R5 ;  /* 0x00000016ff057219 */ /* 0x000fe40000011605 */
[----:B------:R-:W-:-:S03]  /*4960*/  ISETP.NE.AND.EX P0, PT, R25, RZ, PT, P0 ;  /* 0x000000ff1900720c */ /* 0x000fc60003f05300 */
[----:B------:R-:W1:Y:S01]  /*4970*/  LDC R20, c[0x0][0x148] ;  /* 0x00005200ff147b82 */ /* 0x000e620000000800 */
[----:B---3--:R-:W-:Y:S02]  /*4980*/  IMAD R23, R13, R6, R4 ;  /* 0x000000060d177224 */ /* 0x008fe400078e0204 */
[----:B------:R-:W-:-:S05]  /*4990*/  IMAD.MOV.U32 R6, RZ, RZ, 0x1 ;  /* 0x00000001ff067424 */ /* 0x000fca00078e00ff */
[----:B------:R-:W2:Y:S01]  /*49a0*/  LDC R21, c[0x0][0x600] ;  /* 0x00018000ff157b82 */ /* 0x000ea20000000800 */
[-CC-:B----4-:R-:W-:Y:S02]  /*49b0*/  SHF.R.U64 R13, R10, R14.reuse, R5.reuse ;  /* 0x0000000e0a0d7219 */ /* 0x190fe40000001205 */
[----:B------:R-:W-:Y:S02]  /*49c0*/  SHF.R.U32.HI R4, RZ, R14, R5 ;  /* 0x0000000eff047219 */ /* 0x000fe40000011605 */
[----:B------:R3:W4:Y:S03]  /*49d0*/  F2I.U32.TRUNC.NTZ R14, R7 ;  /* 0x00000007000e7305 */ /* 0x000726000020f000 */
[----:B------:R-:W1:Y:S01]  /*49e0*/  LDC R26, c[0x0][0x648] ;  /* 0x00019200ff1a7b82 */ /* 0x000e620000000800 */
[-C--:B0-----:R-:W-:Y:S02]  /*49f0*/  SHF.R.U64 R15, R13, R9.reuse, R4 ;  /* 0x000000090d0f7219 */ /* 0x081fe40000001204 */
[----:B------:R-:W-:-:S02]  /*4a00*/  SHF.L.U32 R8, R8, R9, RZ ;  /* 0x0000000908087219 */ /* 0x000fc400000006ff */
[-C--:B------:R-:W-:Y:S01]  /*4a10*/  SHF.R.U32.HI R5, RZ, R9.reuse, R4 ;  /* 0x00000009ff057219 */ /* 0x080fe20000011604 */
[----:B------:R-:W-:Y:S01]  /*4a20*/  IMAD.MOV.U32 R4, RZ, RZ, R15 ;  /* 0x000000ffff047224 */ /* 0x000fe200078e000f */
[----:B------:R-:W-:Y:S01]  /*4a30*/  SHF.L.U32 R22, R6, R9, RZ ;  /* 0x0000000906167219 */ /* 0x000fe200000006ff */
[----:B------:R-:W0:Y:S01]  /*4a40*/  LDC R27, c[0x0][0x638] ;  /* 0x00018e00ff1b7b82 */ /* 0x000e220000000800 */
[----:B------:R-:W-:-:S07]  /*4a50*/  LOP3.LUT R28, RZ, R8, RZ, 0x33, !PT ;  /* 0x00000008ff1c7212 */ /* 0x000fce00078e33ff */
        /* <DEDUP_REMOVED lines=12> */
.L_x_97:
[----:B------:R-:W-:Y:S01]  /*4b20*/  ISETP.NE.AND P0, PT, R2, 0x1, PT ;  /* 0x000000010200780c */ /* 0x000fe20003f05270 */
[----:B--2---:R-:W-:Y:S01]  /*4b30*/  VIADD R7, R21, 0xffffffff ;  /* 0xffffffff15077836 */ /* 0x004fe20000000000 */
[----:B-1----:R-:W-:Y:S01]  /*4b40*/  SHF.R.U64 R5, R4, R26, R5 ;  /* 0x0000001a04057219 */ /* 0x002fe20000001205 */
[----:B------:R-:W-:Y:S01]  /*4b50*/  IMAD.MOV R14, RZ, RZ, -R14 ;  /* 0x000000ffff0e7224 */ /* 0x000fe200078e0a0e */
[----:B------:R-:W-:Y:S01]  /*4b60*/  LOP3.LUT R4, R13, R28, RZ, 0xc0, !PT ;  /* 0x0000001c0d047212 */ /* 0x000fe200078ec0ff */
[----:B------:R-:W-:Y:S01]  /*4b70*/  IMAD.MOV.U32 R8, RZ, RZ, R12 ;  /* 0x000000ffff087224 */ /* 0x000fe200078e000c */
[----:B------:R-:W-:Y:S01]  /*4b80*/  LOP3.LUT R10, R10, R7, RZ, 0xc0, !PT ;  /* 0x000000070a0a7212 */ /* 0x000fe200078ec0ff */
[----:B------:R-:W-:Y:S02]  /*4b90*/  IMAD.MOV R6, RZ, RZ, -R5 ;  /* 0x000000ffff067224 */ /* 0x000fe400078e0a05 */
[----:B------:R-:W-:-:S04]  /*4ba0*/  IMAD R4, R22, R5, R4 ;  /* 0x0000000516047224 */ /* 0x000fc800078e0204 */
[----:B------:R-:W-:Y:S02]  /*4bb0*/  @P0 IMAD R23, R20, R14, R3 ;  /* 0x0000000e14170224 */ /* 0x000fe400078e0203 */
[----:B0-----:R-:W-:Y:S02]  /*4bc0*/  IMAD R3, R6, R27, R15 ;  /* 0x0000001b06037224 */ /* 0x001fe400078e020f */
[----:B------:R-:W-:Y:S02]  /*4bd0*/  IMAD R7, R4, R29, R23 ;  /* 0x0000001d04077224 */ /* 0x000fe400078e0217 */
[----:B------:R-:W-:Y:S02]  /*4be0*/  IMAD R4, R3, R21, R10 ;  /* 0x0000001503047224 */ /* 0x000fe400078e020a */
[----:B------:R-:W-:-:S03]  /*4bf0*/  IMAD.MOV.U32 R6, RZ, RZ, 0x1 ;  /* 0x00000001ff067424 */ /* 0x000fc600078e00ff */
[----:B------:R-:W-:Y:S02]  /*4c00*/  SEL R9, R4, R7, !P0 ;  /* 0x0000000704097207 */ /* 0x000fe40004000000 */
[----:B------:R-:W-:-:S07]  /*4c10*/  SEL R7, R7, R4, !P0 ;  /* 0x0000000407077207 */ /* 0x000fce0004000000 */
.L_x_95:
[----:B------:R-:W-:-:S08]  /*4c20*/  NOP ;  /* 0x0000000000007918 */ /* 0x000fd00000000000 */
[----:B------:R-:W0:-:S00]  /*4c30*/  USETMAXREG.DEALLOC.CTAPOOL 0x28 ;  /* 0x00000028000079c8 */ /* 0x000e0000080e0500 */
[----:B0-----:R-:W-:-:S13]  /*4c40*/  ISETP.NE.AND P0, PT, R0, RZ, PT ;  /* 0x000000ff0000720c */ /* 0x001fda0003f05270 */
[----:B------:R-:W-:Y:S05]  /*4c50*/  @P0 EXIT ;  /* 0x000000000000094d */ /* 0x000fea0003800000 */
[----:B------:R-:W-:Y:S01]  /*4c60*/  LOP3.LUT P0, RZ, R6, 0xff, RZ, 0xc0, !PT ;  /* 0x000000ff06ff7812 */ /* 0x000fe2000780c0ff */
[----:B------:R-:W-:Y:S02]  /*4c70*/  IMAD.MOV.U32 R3, RZ, RZ, 0x1 ;  /* 0x00000001ff037424 */ /* 0x000fe400078e00ff */
[----:B------:R-:W-:-:S10]  /*4c80*/  IMAD.MOV.U32 R0, RZ, RZ, RZ ;  /* 0x000000ffff007224 */ /* 0x000fd400078e00ff */
[----:B------:R-:W-:Y:S05]  /*4c90*/  @!P0 BRA `(.L_x_98) ;  /* 0x0000000c00348947 */ /* 0x000fea0003800000 */
[----:B------:R-:W0:Y:S01]  /*4ca0*/  LDC R0, c[0x0][0x28c] ;  /* 0x0000a300ff007b82 */ /* 0x000e220000000800 */
[----:B------:R-:W-:Y:S01]  /*4cb0*/  ULDC UR5, c[0x0][0x600] ;  /* 0x0001800000057ab9 */ /* 0x000fe20000000800 */
[----:B------:R-:W-:Y:S01]  /*4cc0*/  ULDC UR4, c[0x0][0xc] ;  /* 0x0000030000047ab9 */ /* 0x000fe20000000800 */
[----:B------:R-:W-:Y:S01]  /*4cd0*/  UIADD3 UR16, UR5, -0x1, URZ ;  /* 0xffffffff05107890 */ /* 0x000fe2000fffe03f */
[C---:B------:R-:W-:Y:S01]  /*4ce0*/  LOP3.LUT P2, RZ, R18.reuse, 0x7f, RZ, 0xc0, !PT ;  /* 0x0000007f12ff7812 */ /* 0x040fe2000784c0ff */
[----:B------:R-:W-:Y:S01]  /*4cf0*/  ULDC UR6, c[0x0][0x658] ;  /* 0x0001960000067ab9 */ /* 0x000fe20000000800 */
[----:B------:R-:W-:Y:S01]  /*4d00*/  ULDC UR5, c[0x0][0x10] ;  /* 0x0000040000057ab9 */ /* 0x000fe20000000800 */
[----:B------:R-:W-:Y:S01]  /*4d10*/  UMOV UR7, 0xffffffff ;  /* 0xffffffff00077882 */ /* 0x000fe20000000000 */
[----:B------:R-:W-:Y:S01]  /*4d20*/  UMOV UR8, 0x1 ;  /* 0x0000000100087882 */ /* 0x000fe20000000000 */
[----:B------:R-:W-:Y:S01]  /*4d30*/  UIMAD.WIDE.U32 UR4, UR4, UR5, URZ ;  /* 0x00000005040472a5 */ /* 0x000fe2000f8e003f */
[----:B------:R-:W-:Y:S01]  /*4d40*/  LOP3.LUT P0, RZ, R18, 0x1f, RZ, 0xc0, !PT ;  /* 0x0000001f12ff7812 */ /* 0x000fe2000780c0ff */
[----:B------:R-:W-:Y:S01]  /*4d50*/  USHF.L.U32 UR7, UR7, UR6, URZ ;  /* 0x0000000607077299 */ /* 0x000fe2000800063f */
[----:B------:R-:W-:Y:S01]  /*4d60*/  BSSY B0, `(.L_x_98) ;  /* 0x00000c0000007945 */ /* 0x000fe20003800000 */
[----:B------:R-:W-:Y:S01]  /*4d70*/  USHF.L.U32 UR18, UR8, UR6, URZ ;  /* 0x0000000608127299 */ /* 0x000fe2000800063f */
[----:B------:R-:W-:Y:S01]  /*4d80*/  IMAD.MOV.U32 R11, RZ, RZ, 0x1 ;  /* 0x00000001ff0b7424 */ /* 0x000fe200078e00ff */
[----:B------:R-:W-:Y:S01]  /*4d90*/  LOP3.LUT R18, R19, 0x2, RZ, 0xfc, !PT ;  /* 0x0000000213127812 */ /* 0x000fe200078efcff */
[----:B------:R-:W-:Y:S01]  /*4da0*/  ULDC UR6, c[0x0][0x14] ;  /* 0x0000050000067ab9 */ /* 0x000fe20000000800 */
[----:B------:R-:W-:Y:S01]  /*4db0*/  PLOP3.LUT P0, PT, P0, P2, PT, 0x8a, 0x0 ;  /* 0x000000000000781c */ /* 0x000fe20000705172 */
[----:B------:R-:W-:-:S02]  /*4dc0*/  UIMAD.WIDE.U32 UR20, UR4, UR6, URZ ;  /* 0x00000006041472a5 */ /* 0x000fc4000f8e003f */
[----:B------:R-:W-:Y:S02]  /*4dd0*/  UIMAD UR13, UR5, UR6, URZ ;  /* 0x00000006050d72a4 */ /* 0x000fe4000f8e023f */
[----:B------:R-:W-:Y:S01]  /*4de0*/  ULOP3.LUT UR17, URZ, UR7, URZ, 0x33, !UPT ;  /* 0x000000073f117292 */ /* 0x000fe2000f8e333f */
[----:B0-----:R-:W-:Y:S01]  /*4df0*/  VIADD R0, R0, 0x3f ;  /* 0x0000003f00007836 */ /* 0x001fe20000000000 */
[----:B------:R-:W-:Y:S01]  /*4e00*/  UIADD3 UR13, UR21, UR13, URZ ;  /* 0x0000000d150d7290 */ /* 0x000fe2000fffe03f */
[----:B------:R-:W-:-:S03]  /*4e10*/  ULDC.64 UR22, c[0x0][0x198] ;  /* 0x0000660000167ab9 */ /* 0x000fc60000000a00 */
[----:B------:R-:W-:-:S04]  /*4e20*/  SHF.R.S32.HI R3, RZ, 0x1f, R0 ;  /* 0x0000001fff037819 */ /* 0x000fc80000011400 */
[----:B------:R-:W-:Y:S01]  /*4e30*/  LEA.HI R3, R3, R0, RZ, 0x6 ;  /* 0x0000000003037211 */ /* 0x000fe200078f30ff */
[----:B------:R-:W-:-:S03]  /*4e40*/  IMAD.MOV.U32 R0, RZ, RZ, RZ ;  /* 0x000000ffff007224 */ /* 0x000fc600078e00ff */
[----:B------:R-:W-:Y:S01]  /*4e50*/  SHF.R.S32.HI R13, RZ, 0x6, R3 ;  /* 0x00000006ff0d7819 */ /* 0x000fe20000011403 */
[----:B------:R-:W-:-:S04]  /*4e60*/  IMAD.MOV.U32 R3, RZ, RZ, 0x1 ;  /* 0x00000001ff037424 */ /* 0x000fc800078e00ff */
[----:B------:R-:W-:-:S07]  /*4e70*/  VIADD R10, R13, 0x1 ;  /* 0x000000010d0a7836 */ /* 0x000fce0000000000 */
.L_x_110:
[----:B------:R-:W-:-:S03]  /*4e80*/  UMOV UR4, 0xffffffff ;  /* 0xffffffff00047882 */ /* 0x000fc60000000000 */
[----:B------:R-:W-:Y:S05]  /*4e90*/  BRA.DIV UR4, `(.L_x_99) ;  /* 0x0000000e04a07947 */ /* 0x000fea000b800000 */
[----:B------:R-:W-:-:S13]  /*4ea0*/  ELECT P6, URZ, PT ;  /* 0x00000000003f782f */ /* 0x000fda00038c0000 */
.L_x_121:
[----:B------:R-:W0:Y:S01]  /*4eb0*/  LDC R4, c[0x0][0x28c] ;  /* 0x0000a300ff047b82 */ /* 0x000e220000000800 */
[----:B------:R-:W-:Y:S01]  /*4ec0*/  BSSY B1, `(.L_x_100) ;  /* 0x0000037000017945 */ /* 0x000fe20003800000 */
[----:B0-----:R-:W-:-:S13]  /*4ed0*/  ISETP.LT.OR P6, PT, R4, 0x1, !P6 ;  /* 0x000000010400780c */ /* 0x001fda00077c1670 */
[----:B------:R-:W-:Y:S05]  /*4ee0*/  @P6 BRA `(.L_x_101) ;  /* 0x0000000000d06947 */ /* 0x000fea0003800000 */
[----:B------:R-:W-:Y:S02]  /*4ef0*/  IMAD.SHL.U32 R14, R9, 0x40, RZ ;  /* 0x00000040090e7824 */ /* 0x000fe400078e00ff */
[----:B------:R-:W-:Y:S02]  /*4f00*/  IMAD.SHL.U32 R15, R7, 0x80, RZ ;  /* 0x00000080070f7824 */ /* 0x000fe400078e00ff */
[----:B------:R-:W-:Y:S02]  /*4f10*/  IMAD.MOV.U32 R20, RZ, RZ, RZ ;  /* 0x000000ffff147224 */ /* 0x000fe400078e00ff */
[----:B------:R-:W-:Y:S02]  /*4f20*/  IMAD.MOV.U32 R4, RZ, RZ, R10 ;  /* 0x000000ffff047224 */ /* 0x000fe400078e000a */
[----:B------:R-:W-:Y:S02]  /*4f30*/  IMAD.MOV.U32 R5, RZ, RZ, R3 ;  /* 0x000000ffff057224 */ /* 0x000fe400078e0003 */
[----:B------:R-:W-:-:S07]  /*4f40*/  IMAD.MOV.U32 R6, RZ, RZ, R0 ;  /* 0x000000ffff067224 */ /* 0x000fce00078e0000 */
.L_x_105:
[----:B------:R-:W0:Y:S01]  /*4f50*/  S2R R12, SR_CgaCtaId ;  /* 0x00000000000c7919 */ /* 0x000e220000008800 */
[----:B------:R-:W-:Y:S01]  /*4f60*/  MOV R7, 0x400 ;  /* 0x0000040000077802 */ /* 0x000fe20000000f00 */
[----:B------:R-:W1:Y:S03]  /*4f70*/  @!P2 LDC R9, c[0x0][0x500] ;  /* 0x00014000ff09ab82 */ /* 0x000e660000000800 */
[----:B0-----:R-:W-:Y:S02]  /*4f80*/  LEA R21, R12, R7, 0x18 ;  /* 0x000000070c157211 */ /* 0x001fe400078ec0ff */
[----:B------:R-:W-:-:S03]  /*4f90*/  SHF.L.U32 R7, R5, 0x1f, RZ ;  /* 0x0000001f05077819 */ /* 0x000fc600000006ff */
[----:B------:R-:W-:-:S04]  /*4fa0*/  IMAD R12, R6, 0x8, R21 ;  /* 0x00000008060c7824 */ /* 0x000fc800078e0215 */
[----:B------:R-:W0:Y:S02]  /*4fb0*/  SYNCS.PHASECHK.TRANS64.TRYWAIT P1, [R12+URZ+0x20], R7 ;  /* 0x000020070c0075a7 */ /* 0x000e24000802017f */
[----:B01----:R-:W-:Y:S05]  /*4fc0*/  @!P1 BRA `(.L_x_102) ;  /* 0x0000000c00749947 */ /* 0x003fea0003800000 */
.L_x_122:
[----:B0-----:R-:W-:Y:S01]  /*4fd0*/  PRMT R7, R18, 0x9910, RZ ;  /* 0x0000991012077816 */ /* 0x001fe200000000ff */
[----:B------:R0:W-:Y:S03]  /*4fe0*/  @!P2 SYNCS.ARRIVE.TRANS64 RZ, [R12+URZ], R9 ;  /* 0x000000090cffa9a7 */ /* 0x0001e6000800003f */
[----:B------:R-:W-:-:S13]  /*4ff0*/  ISETP.NE.AND P1, PT, R7, 0x2, PT ;  /* 0x000000020700780c */ /* 0x000fda0003f25270 */
[----:B0-----:R-:W-:Y:S05]  /*5000*/  @P1 BRA `(.L_x_103) ;  /* 0x0000000000041947 */ /* 0x001fea0003800000 */
[----:B------:R-:W-:Y:S01]  /*5010*/  BPT.TRAP 0x1 ;  /* 0x000000040000795c */ /* 0x000fe20000300000 */
.L_x_103:
[----:B------:R-:W-:Y:S05]  /*5020*/  @P0 BRA `(.L_x_104) ;  /* 0x0000000000040947 */ /* 0x000fea0003800000 */
[----:B------:R-:W-:Y:S01]  /*5030*/  BPT.TRAP 0x1 ;  /* 0x000000040000795c */ /* 0x000fe20000300000 */
.L_x_104:
[--C-:B------:R-:W-:Y:S01]  /*5040*/  IMAD R7, R6, 0x4000, R21.reuse ;  /* 0x0000400006077824 */ /* 0x100fe200078e0215 */
[----:B------:R-:W-:Y:S01]  /*5050*/  R2UR UR9, R12 ;  /* 0x000000000c0972ca */ /* 0x000fe200000e0000 */
[----:B------:R-:W-:Y:S01]  /*5060*/  IMAD R21, R6, 0x2000, R21 ;  /* 0x0000200006157824 */ /* 0x000fe200078e0215 */
[----:B------:R-:W-:Y:S01]  /*5070*/  UIADD3 UR4, UP0, UR22, 0xf0, URZ ;  /* 0x000000f016047890 */ /* 0x000fe2000ff1e03f */
[----:B------:R-:W-:Y:S01]  /*5080*/  VIADD R4, R4, 0xffffffff ;  /* 0xffffffff04047836 */ /* 0x000fe20000000000 */
[----:B------:R-:W-:Y:S01]  /*5090*/  R2UR UR5, R7 ;  /* 0x00000000070572ca */ /* 0x000fe200000e0000 */
[----:B------:R-:W-:Y:S01]  /*50a0*/  UIADD3 UR24, UP1, UR22, 0x1f0, URZ ;  /* 0x000001f016187890 */ /* 0x000fe2000ff3e03f */
[----:B------:R-:W-:Y:S01]  /*50b0*/  R2UR UR8, R21 ;  /* 0x00000000150872ca */ /* 0x000fe200000e0000 */
[----:B------:R-:W-:Y:S01]  /*50c0*/  VIADD R6, R6, 0x1 ;  /* 0x0000000106067836 */ /* 0x000fe20000000000 */
[----:B------:R-:W-:Y:S01]  /*50d0*/  R2UR UR11, R15 ;  /* 0x000000000f0b72ca */ /* 0x000fe200000e0000 */
[----:B------:R-:W-:Y:S01]  /*50e0*/  UIADD3.X UR25, URZ, UR23, URZ, UP1, !UPT ;  /* 0x000000173f197290 */ /* 0x000fe20008ffe43f */
[----:B------:R-:W-:Y:S01]  /*50f0*/  R2UR UR10, R20 ;  /* 0x00000000140a72ca */ /* 0x000fe200000e0000 */
[----:B------:R-:W-:Y:S01]  /*5100*/  UMOV UR6, 0x0 ;  /* 0x0000000000067882 */ /* 0x000fe20000000000 */
[----:B------:R-:W-:Y:S01]  /*5110*/  R2UR UR12, R8 ;  /* 0x00000000080c72ca */ /* 0x000fe200000e0000 */
[----:B------:R-:W-:Y:S01]  /*5120*/  UMOV UR7, 0x10000000 ;  /* 0x1000000000077882 */ /* 0x000fe20000000000 */
[----:B------:R-:W-:Y:S01]  /*5130*/  R2UR UR19, R14 ;  /* 0x000000000e1372ca */ /* 0x000fe200000e0000 */
[----:B------:R-:W-:Y:S01]  /*5140*/  VIADD R20, R20, 0x40 ;  /* 0x0000004014147836 */ /* 0x000fe20000000000 */
[----:B------:R-:W-:Y:S01]  /*5150*/  ISETP.GT.AND P3, PT, R4, 0x1, PT ;  /* 0x000000010400780c */ /* 0x000fe20003f64270 */
[----:B------:R-:W-:Y:S01]  /*5160*/  UIADD3 UR14, UR5, 0x100, URZ ;  /* 0x00000100050e7890 */ /* 0x000fe2000fffe03f */
[----:B------:R-:W-:Y:S01]  /*5170*/  ISETP.NE.AND P1, PT, R6, 0x4, PT ;  /* 0x000000040600780c */ /* 0x000fe20003f25270 */
[----:B------:R-:W-:-:S02]  /*5180*/  UIADD3.X UR5, URZ, UR23, URZ, UP0, !UPT ;  /* 0x000000173f057290 */ /* 0x000fc400087fe43f */
[----:B------:R-:W-:Y:S01]  /*5190*/  UIADD3 UR15, UR8, 0x10100, URZ ;  /* 0x00010100080f7890 */ /* 0x000fe2000fffe03f */
[----:B------:R-:W-:Y:S02]  /*51a0*/  SEL R12, RZ, 0x1, P1 ;  /* 0x00000001ff0c7807 */ /* 0x000fe40000800000 */
[----:B------:R-:W-:Y:S01]  /*51b0*/  UMOV UR8, UR14 ;  /* 0x0000000e00087c82 */ /* 0x000fe20008000000 */
[----:B------:R-:W-:Y:S02]  /*51c0*/  SEL R6, R6, RZ, P1 ;  /* 0x000000ff06067207 */ /* 0x000fe40000800000 */
[----:B------:R-:W-:Y:S01]  /*51d0*/  LOP3.LUT R5, R5, R12, RZ, 0x3c, !PT ;  /* 0x0000000c05057212 */ /* 0x000fe200078e3cff */
[----:B------:R0:W-:Y:S02]  /*51e0*/  UTMALDG.3D [UR8], [UR4], desc[UR6] ;  /* 0x00000608040075b4 */ /* 0x0001e40008011000 */
[----:B0-----:R-:W-:Y:S01]  /*51f0*/  UMOV UR8, UR15 ;  /* 0x0000000f00087c82 */ /* 0x001fe20008000000 */
[----:B------:R-:W-:-:S02]  /*5200*/  UMOV UR11, UR19 ;  /* 0x00000013000b7c82 */ /* 0x000fc40008000000 */
[----:B------:R0:W-:Y:S02]  /*5210*/  UTMALDG.3D [UR8], [UR24], desc[UR6] ;  /* 0x00000608180075b4 */ /* 0x0001e40008011000 */
[----:B0-----:R-:W-:Y:S05]  /*5220*/  @P3 BRA `(.L_x_105) ;  /* 0xfffffffc00483947 */ /* 0x001fea000383ffff */
.L_x_101:
[----:B------:R-:W-:Y:S05]  /*5230*/  BSYNC B1 ;  /* 0x0000000000017941 */ /* 0x000fea0003800000 */
.L_x_100:
[----:B------:R-:W-:Y:S01]  /*5240*/  LOP3.LUT P3, RZ, R11, 0xff, RZ, 0xc0, !PT ;  /* 0x000000ff0bff7812 */ /* 0x000fe2000786c0ff */
[----:B------:R-:W-:Y:S01]  /*5250*/  IMAD.IADD R0, R13, 0x1, R0 ;  /* 0x000000010d007824 */ /* 0x000fe200078e0200 */
[----:B------:R-:W-:Y:S01]  /*5260*/  IADD3 R16, P4, R16, UR20, RZ ;  /* 0x0000001410107c10 */ /* 0x000fe2000ff9e0ff */
[----:B------:R-:W-:Y:S01]  /*5270*/  ULDC.64 UR4, c[0x0][0x650] ;  /* 0x0001940000047ab9 */ /* 0x000fe20000000a00 */
[----:B------:R-:W-:Y:S01]  /*5280*/  BSSY B1, `(.L_x_106) ;  /* 0x000006b000017945 */ /* 0x000fe20003800000 */
[----:B------:R-:W-:Y:S01]  /*5290*/  IMAD.MOV.U32 R7, RZ, RZ, -0x1 ;  /* 0xffffffffff077424 */ /* 0x000fe200078e00ff */
[----:B------:R-:W-:Y:S01]  /*52a0*/  SHF.R.U32.HI R4, RZ, 0x2, R0 ;  /* 0x00000002ff047819 */ /* 0x000fe20000011600 */
[----:B------:R-:W-:Y:S01]  /*52b0*/  IMAD.MOV.U32 R9, RZ, RZ, -0x1 ;  /* 0xffffffffff097424 */ /* 0x000fe200078e00ff */
[----:B------:R-:W-:Y:S01]  /*52c0*/  ISETP.GT.U32.AND P1, PT, R0, 0x3, PT ;  /* 0x000000030000780c */ /* 0x000fe20003f24070 */
[----:B------:R-:W-:Y:S01]  /*52d0*/  IMAD.MOV.U32 R8, RZ, RZ, -0x1 ;  /* 0xffffffffff087424 */ /* 0x000fe200078e00ff */
[----:B------:R-:W-:-:S02]  /*52e0*/  LOP3.LUT R4, R4, 0x1, RZ, 0xc0, !PT ;  /* 0x0000000104047812 */ /* 0x000fc400078ec0ff */
[----:B------:R-:W-:Y:S01]  /*52f0*/  ISETP.LT.U32.AND P1, PT, R13, 0x4, P1 ;  /* 0x000000040d00780c */ /* 0x000fe20000f21070 */
[----:B------:R-:W0:Y:S01]  /*5300*/  @P3 S2R R6, SR_CgaCtaId ;  /* 0x0000000000063919 */ /* 0x000e220000008800 */
[----:B------:R-:W-:Y:S02]  /*5310*/  @P3 MOV R5, 0x400 ;  /* 0x0000040000053802 */ /* 0x000fe40000000f00 */
[----:B------:R-:W-:Y:S02]  /*5320*/  IADD3.X R17, R17, UR13, RZ, P4, !PT ;  /* 0x0000000d11117c10 */ /* 0x000fe4000a7fe4ff */
[----:B------:R-:W-:Y:S02]  /*5330*/  ISETP.GE.U32.AND P4, PT, R16, UR4, PT ;  /* 0x0000000410007c0c */ /* 0x000fe4000bf86070 */
[----:B------:R-:W-:Y:S02]  /*5340*/  LOP3.LUT R0, R0, 0x3, RZ, 0xc0, !PT ;  /* 0x0000000300007812 */ /* 0x000fe400078ec0ff */
[----:B------:R-:W-:-:S02]  /*5350*/  PRMT R11, RZ, 0x7610, R11 ;  /* 0x00007610ff0b7816 */ /* 0x000fc4000000000b */
[----:B0-----:R-:W-:-:S04]  /*5360*/  @P3 LEA R5, R6, R5, 0x18 ;  /* 0x0000000506053211 */ /* 0x001fc800078ec0ff */
[----:B------:R0:W-:Y:S01]  /*5370*/  @P3 SYNCS.ARRIVE.TRANS64.A1T0 RZ, [R5+URZ+0x58], RZ ;  /* 0x000058ff05ff39a7 */ /* 0x0001e2000810003f */
[----:B------:R-:W-:Y:S02]  /*5380*/  ISETP.NE.U32.AND P3, PT, R4, 0x1, PT ;  /* 0x000000010400780c */ /* 0x000fe40003f65070 */
[----:B------:R-:W-:Y:S02]  /*5390*/  SEL R4, RZ, 0x1, !P1 ;  /* 0x00000001ff047807 */ /* 0x000fe40004800000 */
[----:B------:R-:W-:Y:S02]  /*53a0*/  ISETP.GE.U32.AND.EX P1, PT, R17, UR5, PT, P4 ;  /* 0x0000000511007c0c */ /* 0x000fe4000bf26140 */
[----:B------:R-:W-:-:S04]  /*53b0*/  ISETP.GT.U32.AND P3, PT, R13, 0x3, !P3 ;  /* 0x000000030d00780c */ /* 0x000fc80005f64070 */
[----:B0-----:R-:W-:-:S04]  /*53c0*/  SEL R5, RZ, 0x1, !P3 ;  /* 0x00000001ff057807 */ /* 0x001fc80005800000 */
[--C-:B------:R-:W-:Y:S02]  /*53d0*/  LOP3.LUT R3, R5, R3, R4.reuse, 0x96, !PT ;  /* 0x0000000305037212 */ /* 0x100fe400078e9604 */
[----:B------:R-:W-:Y:S01]  /*53e0*/  PRMT R4, RZ, 0x7610, R4 ;  /* 0x00007610ff047816 */ /* 0x000fe20000000004 */
[----:B------:R-:W-:Y:S06]  /*53f0*/  @P1 BRA `(.L_x_107) ;  /* 0x00000004004c1947 */ /* 0x000fec0003800000 */
[----:B------:R-:W-:Y:S01]  /*5400*/  ULDC.64 UR4, c[0x0][0x628] ;  /* 0x00018a0000047ab9 */ /* 0x000fe20000000a00 */
[----:B------:R-:W0:Y:S01]  /*5410*/  S2R R14, SR_CTAID.X ;  /* 0x00000000000e7919 */ /* 0x000e220000002500 */
[----:B------:R-:W-:Y:S01]  /*5420*/  ISETP.NE.U32.AND P1, PT, RZ, UR4, PT ;  /* 0x00000004ff007c0c */ /* 0x000fe2000bf25070 */
[----:B------:R-:W-:Y:S01]  /*5430*/  ULDC UR7, c[0x0][0x630] ;  /* 0x00018c0000077ab9 */ /* 0x000fe20000000800 */
[----:B------:R-:W-:Y:S01]  /*5440*/  IMAD.MOV.U32 R4, RZ, RZ, R16 ;  /* 0x000000ffff047224 */ /* 0x000fe200078e0010 */
[----:B------:R-:W1:Y:S01]  /*5450*/  S2R R12, SR_CTAID.Y ;  /* 0x00000000000c7919 */ /* 0x000e620000002600 */
[----:B------:R-:W-:Y:S01]  /*5460*/  ISETP.NE.AND.EX P1, PT, RZ, UR5, PT, P1 ;  /* 0x00000005ff007c0c */ /* 0x000fe2000bf25310 */
[----:B------:R-:W-:-:S12]  /*5470*/  IMAD.MOV.U32 R5, RZ, RZ, R17 ;  /* 0x000000ffff057224 */ /* 0x000fd800078e0011 */
[----:B------:R-:W-:Y:S05]  /*5480*/  @!P1 BRA `(.L_x_108) ;  /* 0x0000000000289947 */ /* 0x000fea0003800000 */
[----:B------:R-:W-:Y:S02]  /*5490*/  ULDC UR6, c[0x0][0x634] ;  /* 0x00018d0000067ab9 */ /* 0x000fe40000000800 */
[----:B------:R-:W-:-:S05]  /*54a0*/  IADD3 R9, P1, R16, UR6, RZ ;  /* 0x0000000610097c10 */ /* 0x000fca000ff3e0ff */
[----:B------:R-:W-:-:S04]  /*54b0*/  IMAD.X R15, RZ, RZ, R17, P1 ;  /* 0x000000ffff0f7224 */ /* 0x000fc800008e0611 */
[----:B------:R-:W-:-:S04]  /*54c0*/  IMAD.WIDE.U32 R6, R15, UR4, RZ ;  /* 0x000000040f067c25 */ /* 0x000fc8000f8e00ff */
[----:B------:R-:W-:-:S04]  /*54d0*/  IMAD.WIDE.U32 R6, P1, R9, UR5, R6 ;  /* 0x0000000509067c25 */ /* 0x000fc8000f820006 */
[----:B------:R-:W-:-:S04]  /*54e0*/  IMAD.WIDE.U32 R8, R9, UR4, RZ ;  /* 0x0000000409087c25 */ /* 0x000fc8000f8e00ff */
[----:B------:R-:W-:Y:S01]  /*54f0*/  IMAD.X R5, RZ, RZ, RZ, P1 ;  /* 0x000000ffff057224 */ /* 0x000fe200008e06ff */
[----:B------:R-:W-:Y:S01]  /*5500*/  IADD3 RZ, P1, R9, R6, RZ ;  /* 0x0000000609ff7210 */ /* 0x000fe20007f3e0ff */
[----:B------:R-:W-:-:S04]  /*5510*/  IMAD.MOV.U32 R4, RZ, RZ, R7 ;  /* 0x000000ffff047224 */ /* 0x000fc800078e0007 */
[----:B------:R-:W-:-:S08]  /*5520*/  IMAD.WIDE.U32.X R4, R15, UR5, R4, P1 ;  /* 0x000000050f047c25 */ /* 0x000fd000088e0404 */
.L_x_108:
[--C-:B------:R-:W-:Y:S01]  /*5530*/  SHF.R.U64 R8, R4, UR7, R5.reuse ;  /* 0x0000000704087c19 */ /* 0x100fe20008001205 */
[----:B------:R-:W-:Y:S01]  /*5540*/  ULDC.64 UR4, c[0x0][0x620] ;  /* 0x0001880000047ab9 */ /* 0x000fe20000000a00 */
[----:B------:R-:W-:Y:S01]  /*5550*/  SHF.R.U32.HI R4, RZ, UR7, R5 ;  /* 0x00000007ff047c19 */ /* 0x000fe20008011605 */
[----:B------:R-:W2:Y:S01]  /*5560*/  LDC R25, c[0x0][0x144] ;  /* 0x00005100ff197b82 */ /* 0x000ea20000000800 */
[----:B------:R-:W-:Y:S01]  /*5570*/  IADD3 R7, P1, RZ, -R8, RZ ;  /* 0x80000008ff077210 */ /* 0x000fe20007f3e0ff */
[----:B------:R-:W-:Y:S01]  /*5580*/  ULDC.64 UR8, c[0x0][0x640] ;  /* 0x0001900000087ab9 */ /* 0x000fe20000000a00 */
[----:B0-----:R-:W-:Y:S01]  /*5590*/  I2FP.F32.U32 R9, R14 ;  /* 0x0000000e00097245 */ /* 0x001fe20000201000 */
[----:B------:R-:W-:Y:S02]  /*55a0*/  ULDC UR6, c[0x0][0x608] ;  /* 0x0001820000067ab9 */ /* 0x000fe40000000800 */
[----:B------:R-:W-:Y:S01]  /*55b0*/  IMAD.X R4, RZ, RZ, ~R4, P1 ;  /* 0x000000ffff047224 */ /* 0x000fe200008e0e04 */
[----:B------:R-:W-:Y:S01]  /*55c0*/  ISETP.NE.U32.AND P1, PT, RZ, UR8, PT ;  /* 0x00000008ff007c0c */ /* 0x000fe2000bf25070 */
[----:B------:R-:W0:Y:S02]  /*55d0*/  LDC R21, c[0x0][0x148] ;  /* 0x00005200ff157b82 */ /* 0x000e240000000800 */
[----:B------:R-:W-:Y:S01]  /*55e0*/  IMAD R6, R4, UR4, RZ ;  /* 0x0000000404067c24 */ /* 0x000fe2000f8e02ff */
[----:B------:R-:W-:Y:S01]  /*55f0*/  ISETP.NE.AND.EX P1, PT, RZ, UR9, PT, P1 ;  /* 0x00000009ff007c0c */ /* 0x000fe2000bf25310 */
[----:B------:R-:W-:Y:S01]  /*5600*/  IMAD.WIDE.U32 R4, R7, UR4, R16 ;  /* 0x0000000407047c25 */ /* 0x000fe2000f8e0010 */
[----:B------:R-:W-:-:S03]  /*5610*/  ULDC UR4, c[0x0][0x150] ;  /* 0x0000540000047ab9 */ /* 0x000fc60000000800 */
[----:B------:R-:W-:Y:S02]  /*5620*/  IMAD R7, R7, UR5, R6 ;  /* 0x0000000507077c24 */ /* 0x000fe4000f8e0206 */
[----:B------:R-:W-:Y:S01]  /*5630*/  FMUL R6, R9, UR4 ;  /* 0x0000000409067c20 */ /* 0x000fe20008400000 */
[----:B------:R-:W-:Y:S01]  /*5640*/  ULDC UR4, c[0x0][0x618] ;  /* 0x0001860000047ab9 */ /* 0x000fe20000000800 */
[----:B------:R-:W-:Y:S01]  /*5650*/  ULDC UR5, c[0x0][0x154] ;  /* 0x0000550000057ab9 */ /* 0x000fe20000000800 */
[----:B------:R-:W-:-:S03]  /*5660*/  IMAD.IADD R5, R5, 0x1, R7 ;  /* 0x0000000105057824 */ /* 0x000fc600078e0207 */
[----:B------:R-:W3:Y:S02]  /*5670*/  F2I.U32.TRUNC.NTZ R6, R6 ;  /* 0x0000000600067305 */ /* 0x000ee4000020f000 */
[----:B------:R-:W-:Y:S02]  /*5680*/  SHF.R.U64 R9, R4, UR4, R5 ;  /* 0x0000000404097c19 */ /* 0x000fe40008001205 */
[----:B-1----:R-:W-:-:S05]  /*5690*/  I2FP.F32.U32 R4, R12 ;  /* 0x0000000c00047245 */ /* 0x002fca0000201000 */
[----:B------:R-:W-:Y:S01]  /*56a0*/  FMUL R22, R4, UR5 ;  /* 0x0000000504167c20 */ /* 0x000fe20008400000 */
[----:B------:R-:W-:Y:S01]  /*56b0*/  SHF.R.U32.HI R4, RZ, UR4, R5 ;  /* 0x00000004ff047c19 */ /* 0x000fe20008011605 */
[----:B------:R-:W-:-:S03]  /*56c0*/  ULDC UR4, c[0x0][0x658] ;  /* 0x0001960000047ab9 */ /* 0x000fc60000000800 */
[--C-:B------:R-:W-:Y:S01]  /*56d0*/  SHF.R.U64 R20, R9, UR6, R4.reuse ;  /* 0x0000000609147c19 */ /* 0x100fe20008001204 */
[----:B------:R-:W1:Y:S01]  /*56e0*/  F2I.U32.TRUNC.NTZ R22, R22 ;  /* 0x0000001600167305 */ /* 0x000e62000020f000 */
[----:B------:R-:W-:Y:S01]  /*56f0*/  SHF.R.U32.HI R5, RZ, UR6, R4 ;  /* 0x00000006ff057c19 */ /* 0x000fe20008011604 */
[----:B---3--:R-:W-:-:S03]  /*5700*/  IMAD.MOV R6, RZ, RZ, -R6 ;  /* 0x000000ffff067224 */ /* 0x008fc600078e0a06 */
[--C-:B------:R-:W-:Y:S01]  /*5710*/  SHF.R.U64 R15, R20, UR4, R5.reuse ;  /* 0x00000004140f7c19 */ /* 0x100fe20008001205 */
[----:B--2---:R-:W-:Y:S01]  /*5720*/  IMAD R14, R25, R6, R14 ;  /* 0x00000006190e7224 */ /* 0x004fe200078e020e */
[----:B------:R-:W-:-:S03]  /*5730*/  SHF.R.U32.HI R23, RZ, UR4, R5 ;  /* 0x00000004ff177c19 */ /* 0x000fc60008011605 */
[----:B------:R-:W-:Y:S02]  /*5740*/  IMAD.MOV.U32 R4, RZ, RZ, R15 ;  /* 0x000000ffff047224 */ /* 0x000fe400078e000f */
[----:B------:R-:W-:Y:S01]  /*5750*/  IMAD.MOV.U32 R5, RZ, RZ, R23 ;  /* 0x000000ffff057224 */ /* 0x000fe200078e0017 */
[----:B-1----:R-:W-:Y:S06]  /*5760*/  @!P1 BRA `(.L_x_109) ;  /* 0x0000000000289947 */ /* 0x002fec0003800000 */
[----:B------:R-:W-:Y:S02]  /*5770*/  ULDC UR4, c[0x0][0x64c] ;  /* 0x0001930000047ab9 */ /* 0x000fe40000000800 */
[----:B------:R-:W-:-:S05]  /*5780*/  IADD3 R5, P1, R15, UR4, RZ ;  /* 0x000000040f057c10 */ /* 0x000fca000ff3e0ff */
[----:B------:R-:W-:-:S04]  /*5790*/  IMAD.X R23, RZ, RZ, R23, P1 ;  /* 0x000000ffff177224 */ /* 0x000fc800008e0617 */
[----:B------:R-:W-:-:S04]  /*57a0*/  IMAD.WIDE.U32 R6, R23, UR8, RZ ;  /* 0x0000000817067c25 */ /* 0x000fc8000f8e00ff */
[----:B------:R-:W-:-:S04]  /*57b0*/  IMAD.WIDE.U32 R6, P1, R5, UR9, R6 ;  /* 0x0000000905067c25 */ /* 0x000fc8000f820006 */
[----:B------:R-:W-:-:S04]  /*57c0*/  IMAD.WIDE.U32 R4, R5, UR8, RZ ;  /* 0x0000000805047c25 */ /* 0x000fc8000f8e00ff */
[----:B------:R-:W-:Y:S01]  /*57d0*/  IMAD.MOV.U32 R4, RZ, RZ, R7 ;  /* 0x000000ffff047224 */ /* 0x000fe200078e0007 */
[----:B------:R-:W-:Y:S01]  /*57e0*/  IADD3 RZ, P3, R5, R6, RZ ;  /* 0x0000000605ff7210 */ /* 0x000fe20007f7e0ff */
[----:B------:R-:W-:-:S04]  /*57f0*/  IMAD.X R5, RZ, RZ, RZ, P1 ;  /* 0x000000ffff057224 */ /* 0x000fc800008e06ff */
[----:B------:R-:W-:-:S08]  /*5800*/  IMAD.WIDE.U32.X R4, R23, UR9, R4, P3 ;  /* 0x0000000917047c25 */ /* 0x000fd000098e0404 */
.L_x_109:
[----:B------:R-:W-:Y:S01]  /*5810*/  ISETP.NE.AND P1, PT, R2, 0x1, PT ;  /* 0x000000010200780c */ /* 0x000fe20003f25270 */
[----:B------:R-:W-:Y:S01]  /*5820*/  ULDC UR4, c[0x0][0x648] ;  /* 0x0001920000047ab9 */ /* 0x000fe20000000800 */
[----:B------:R-:W-:Y:S01]  /*5830*/  LOP3.LUT R20, R20, UR17, RZ, 0xc0, !PT ;  /* 0x0000001114147c12 */ /* 0x000fe2000f8ec0ff */
[----:B------:R-:W-:Y:S01]  /*5840*/  IMAD.MOV R22, RZ, RZ, -R22 ;  /* 0x000000ffff167224 */ /* 0x000fe200078e0a16 */
[----:B------:R-:W-:Y:S01]  /*5850*/  SHF.R.U64 R5, R4, UR4, R5 ;  /* 0x0000000404057c19 */ /* 0x000fe20008001205 */
[----:B------:R-:W-:Y:S01]  /*5860*/  ULDC UR4, c[0x0][0x638] ;  /* 0x00018e0000047ab9 */ /* 0x000fe20000000800 */
[----:B------:R-:W-:Y:S01]  /*5870*/  LOP3.LUT R6, R9, UR16, RZ, 0xc0, !PT ;  /* 0x0000001009067c12 */ /* 0x000fe2000f8ec0ff */
[----:B------:R-:W-:Y:S02]  /*5880*/  ULDC UR5, c[0x0][0x610] ;  /* 0x0001840000057ab9 */ /* 0x000fe40000000800 */
[----:B------:R-:W-:Y:S02]  /*5890*/  IMAD.MOV R4, RZ, RZ, -R5 ;  /* 0x000000ffff047224 */ /* 0x000fe400078e0a05 */
[----:B------:R-:W-:-:S02]  /*58a0*/  IMAD R5, R5, UR18, R20 ;  /* 0x0000001205057c24 */ /* 0x000fc4000f8e0214 */
[----:B0-----:R-:W-:Y:S02]  /*58b0*/  @P1 IMAD R14, R21, R22, R12 ;  /* 0x00000016150e1224 */ /* 0x001fe400078e020c */
[----:B------:R-:W-:Y:S01]  /*58c0*/  IMAD R15, R4, UR4, R15 ;  /* 0x00000004040f7c24 */ /* 0x000fe2000f8e020f */
[----:B------:R-:W-:Y:S01]  /*58d0*/  ULDC UR4, c[0x0][0x600] ;  /* 0x0001800000047ab9 */ /* 0x000fe20000000800 */
[----:B------:R-:W-:Y:S02]  /*58e0*/  IMAD R14, R5, UR5, R14 ;  /* 0x00000005050e7c24 */ /* 0x000fe4000f8e020e */
[----:B------:R-:W-:Y:S02]  /*58f0*/  IMAD R15, R15, UR4, R6 ;  /* 0x000000040f0f7c24 */ /* 0x000fe4000f8e0206 */
[----:B------:R-:W-:-:S03]  /*5900*/  IMAD.MOV.U32 R4, RZ, RZ, 0x1 ;  /* 0x00000001ff047424 */ /* 0x000fc600078e00ff */
[----:B------:R-:W-:Y:S02]  /*5910*/  SEL R9, R15, R14, !P1 ;  /* 0x0000000e0f097207 */ /* 0x000fe40004800000 */
[----:B------:R-:W-:-:S07]  /*5920*/  SEL R7, R14, R15, !P1 ;  /* 0x0000000f0e077207 */ /* 0x000fce0004800000 */
.L_x_107:
[----:B------:R-:W-:Y:S05]  /*5930*/  BSYNC B1 ;  /* 0x0000000000017941 */ /* 0x000fea0003800000 */
.L_x_106:
[----:B------:R-:W-:-:S13]  /*5940*/  LOP3.LUT P1, RZ, R4, 0xff, RZ, 0xc0, !PT ;  /* 0x000000ff04ff7812 */ /* 0x000fda000782c0ff */
[----:B------:R-:W-:Y:S05]  /*5950*/  @P1 BRA `(.L_x_110) ;  /* 0xfffffff400481947 */ /* 0x000fea000383ffff */
[----:B------:R-:W-:Y:S05]  /*5960*/  BSYNC B0 ;  /* 0x0000000000007941 */ /* 0x000fea0003800000 */
.L_x_98:
[----:B------:R-:W-:-:S03]  /*5970*/  UMOV UR4, 0xffffffff ;  /* 0xffffffff00047882 */ /* 0x000fc60000000000 */
[----:B------:R-:W-:Y:S05]  /*5980*/  BRA.DIV UR4, `(.L_x_111) ;  /* 0x0000000604187947 */ /* 0x000fea000b800000 */
[----:B------:R-:W-:-:S13]  /*5990*/  ELECT P6, URZ, PT ;  /* 0x00000000003f782f */ /* 0x000fda00038c0000 */
.L_x_125:
[----:B------:R-:W-:Y:S04]  /*59a0*/  BSSY B0, `(.L_x_112) ;  /* 0x000002b000007945 */ /* 0x000fe80003800000 */
[----:B------:R-:W-:Y:S05]  /*59b0*/  @!P6 BRA `(.L_x_113) ;  /* 0x0000000000a4e947 */ /* 0x000fea0003800000 */
[----:B------:R-:W-:-:S04]  /*59c0*/  LOP3.LUT R19, R19, 0x2, RZ, 0xfc, !PT ;  /* 0x0000000213137812 */ /* 0x000fc800078efcff */
[----:B------:R-:W-:-:S13]  /*59d0*/  ISETP.NE.AND P0, PT, R19, 0x3, PT ;  /* 0x000000031300780c */ /* 0x000fda0003f05270 */
[----:B------:R-:W-:Y:S05]  /*59e0*/  @!P0 BRA `(.L_x_114) ;  /* 0x0000000000048947 */ /* 0x000fea0003800000 */
[----:B------:R-:W-:Y:S01]  /*59f0*/  BPT.TRAP 0x1 ;  /* 0x000000040000795c */ /* 0x000fe20000300000 */
.L_x_114:
[----:B------:R-:W0:Y:S01]  /*5a00*/  S2R R5, SR_CgaCtaId ;  /* 0x0000000000057919 */ /* 0x000e220000008800 */
[----:B------:R-:W-:Y:S02]  /*5a10*/  MOV R2, 0x400 ;  /* 0x0000040000027802 */ /* 0x000fe40000000f00 */
[----:B------:R-:W-:Y:S02]  /*5a20*/  SHF.L.U32 R4, R3, 0x1f, RZ ;  /* 0x0000001f03047819 */ /* 0x000fe400000006ff */
[----:B0-----:R-:W-:-:S05]  /*5a30*/  LEA R5, R5, R2, 0x18 ;  /* 0x0000000205057211 */ /* 0x001fca00078ec0ff */
[----:B------:R-:W-:-:S04]  /*5a40*/  VIADD R5, R5, 0x20 ;  /* 0x0000002005057836 */ /* 0x000fc80000000000 */
[C---:B------:R-:W-:Y:S02]  /*5a50*/  IMAD R7, R0.reuse, 0x8, R5 ;  /* 0x0000000800077824 */ /* 0x040fe400078e0205 */
[----:B------:R-:W-:Y:S02]  /*5a60*/  VIADD R0, R0, 0x1 ;  /* 0x0000000100007836 */ /* 0x000fe40000000000 */
[----:B------:R-:W0:Y:S03]  /*5a70*/  SYNCS.PHASECHK.TRANS64.TRYWAIT P0, [R7+URZ], R4 ;  /* 0x00000004070075a7 */ /* 0x000e26000800017f */
[----:B------:R-:W-:-:S04]  /*5a80*/  ISETP.NE.AND P1, PT, R0, 0x4, PT ;  /* 0x000000040000780c */ /* 0x000fc80003f25270 */
[----:B------:R-:W-:Y:S02]  /*5a90*/  SEL R2, RZ, 0x1, P1 ;  /* 0x00000001ff027807 */ /* 0x000fe40000800000 */
[----:B------:R-:W-:Y:S02]  /*5aa0*/  SEL R0, R0, RZ, P1 ;  /* 0x000000ff00007207 */ /* 0x000fe40000800000 */
[----:B------:R-:W-:-:S03]  /*5ab0*/  LOP3.LUT R9, R3, R2, RZ, 0x3c, !PT ;  /* 0x0000000203097212 */ /* 0x000fc600078e3cff */
[----:B------:R-:W-:Y:S01]  /*5ac0*/  IMAD R6, R0, 0x8, R5 ;  /* 0x0000000800067824 */ /* 0x000fe200078e0205 */
[----:B------:R-:W-:Y:S01]  /*5ad0*/  SHF.L.U32 R3, R9, 0x1f, RZ ;  /* 0x0000001f09037819 */ /* 0x000fe200000006ff */
[----:B0-----:R-:W-:Y:S06]  /*5ae0*/  @!P0 BRA `(.L_x_115) ;  /* 0x0000000000e08947 */ /* 0x001fec0003800000 */
.L_x_126:
[----:B------:R-:W1:Y:S01]  /*5af0*/  SYNCS.PHASECHK.TRANS64.TRYWAIT P0, [R6+URZ], R3 ;  /* 0x00000003060075a7 */ /* 0x000e62000800017f */
[----:B------:R-:W-:-:S05]  /*5b00*/  VIADD R0, R0, 0x1 ;  /* 0x0000000100007836 */ /* 0x000fca0000000000 */
[----:B------:R-:W-:-:S04]  /*5b10*/  ISETP.NE.AND P1, PT, R0, 0x4, PT ;  /* 0x000000040000780c */ /* 0x000fc80003f25270 */
[----:B------:R-:W-:Y:S02]  /*5b20*/  SEL R2, RZ, 0x1, P1 ;  /* 0x00000001ff027807 */ /* 0x000fe40000800000 */
[----:B------:R-:W-:Y:S02]  /*5b30*/  SEL R0, R0, RZ, P1 ;  /* 0x000000ff00007207 */ /* 0x000fe40000800000 */
[----:B------:R-:W-:-:S03]  /*5b40*/  LOP3.LUT R9, R9, R2, RZ, 0x3c, !PT ;  /* 0x0000000209097212 */ /* 0x000fc600078e3cff */
[----:B0-----:R-:W-:Y:S01]  /*5b50*/  IMAD R7, R0, 0x8, R5 ;  /* 0x0000000800077824 */ /* 0x001fe200078e0205 */
[----:B------:R-:W-:Y:S01]  /*5b60*/  SHF.L.U32 R4, R9, 0x1f, RZ ;  /* 0x0000001f09047819 */ /* 0x000fe200000006ff */
[----:B-1----:R-:W-:Y:S06]  /*5b70*/  @!P0 BRA `(.L_x_116) ;  /* 0x0000000000d08947 */ /* 0x002fec0003800000 */
.L_x_127:
[----:B------:R-:W1:Y:S01]  /*5b80*/  SYNCS.PHASECHK.TRANS64.TRYWAIT P0, [R7+URZ], R4 ;  /* 0x00000004070075a7 */ /* 0x000e62000800017f */
[----:B------:R-:W-:-:S05]  /*5b90*/  VIADD R0, R0, 0x1 ;  /* 0x0000000100007836 */ /* 0x000fca0000000000 */
[----:B------:R-:W-:-:S04]  /*5ba0*/  ISETP.NE.AND P1, PT, R0, 0x4, PT ;  /* 0x000000040000780c */ /* 0x000fc80003f25270 */
[----:B------:R-:W-:Y:S02]  /*5bb0*/  SEL R2, RZ, 0x1, P1 ;  /* 0x00000001ff027807 */ /* 0x000fe40000800000 */
[----:B------:R-:W-:Y:S02]  /*5bc0*/  SEL R0, R0, RZ, P1 ;  /* 0x000000ff00007207 */ /* 0x000fe40000800000 */
[----:B------:R-:W-:Y:S01]  /*5bd0*/  LOP3.LUT R2, R9, R2, RZ, 0x3c, !PT ;  /* 0x0000000209027212 */ /* 0x000fe200078e3cff */
[----:B-1----:R-:W-:Y:S06]  /*5be0*/  @!P0 BRA `(.L_x_117) ;  /* 0x0000000000c88947 */ /* 0x002fec0003800000 */
.L_x_128:
[----:B------:R-:W-:Y:S01]  /*5bf0*/  IMAD R5, R0, 0x8, R5 ;  /* 0x0000000800057824 */ /* 0x000fe200078e0205 */
[----:B------:R-:W-:-:S07]  /*5c00*/  SHF.L.U32 R0, R2, 0x1f, RZ ;  /* 0x0000001f02007819 */ /* 0x000fce00000006ff */
.L_x_118:
[----:B--2---:R2:W3:Y:S02]  /*5c10*/  SYNCS.PHASECHK.TRANS64.TRYWAIT P0, [R5+URZ], R0 ;  /* 0x00000000050075a7 */ /* 0x0044e4000800017f */
[----:B---3--:R-:W-:Y:S05]  /*5c20*/  @!P0 NANOSLEEP.SYNCS 0x989680 ;  /* 0x009896800000895d */ /* 0x008fea0003900000 */
[----:B------:R-:W3:Y:S02]  /*5c30*/  @!P0 SYNCS.PHASECHK.TRANS64 P0, [R5+URZ], R0 ;  /* 0x00000000050085a7 */ /* 0x000ee4000800007f */
[----:B---3--:R-:W-:Y:S05]  /*5c40*/  @!P0 BRA `(.L_x_118) ;  /* 0xfffffffc00f08947 */ /* 0x008fea000383ffff */
.L_x_113:
[----:B------:R-:W-:Y:S05]  /*5c50*/  BSYNC B0 ;  /* 0x0000000000007941 */ /* 0x000fea0003800000 */
.L_x_112:
[----:B------:R-:W-:Y:S05]  /*5c60*/  EXIT ;  /* 0x000000000000794d */ /* 0x000fea0003800000 */
.L_x_17:
[----:B---3--:R3:W4:Y:S02]  /*5c70*/  SYNCS.PHASECHK.TRANS64.TRYWAIT P1, [R3+URZ], R0 ;  /* 0x00000000030075a7 */ /* 0x008724000802017f */
[----:B----4-:R-:W-:Y:S05]  /*5c80*/  @!P1 NANOSLEEP.SYNCS 0x989680 ;  /* 0x009896800000995d */ /* 0x010fea0003900000 */
[----:B------:R-:W4:Y:S02]  /*5c90*/  @!P1 SYNCS.PHASECHK.TRANS64 P1, [R3+URZ], R0 ;  /* 0x00000000030095a7 */ /* 0x000f24000802007f */
[----:B----4-:R-:W-:Y:S05]  /*5ca0*/  @!P1 BRA `(.L_x_17) ;  /* 0xfffffffc00f09947 */ /* 0x010fea000383ffff */
[----:B------:R-:W-:Y:S05]  /*5cb0*/  BRA `(.L_x_16) ;  /* 0xffffffb400547947 */ /* 0x000fea000383ffff */
.L_x_22:
[----:B-1----:R-:W-:-:S04]  /*5cc0*/  IMAD.U32 R4, RZ, RZ, UR8 ;  /* 0x00000008ff047e24 */ /* 0x002fc8000f8e00ff */
[----:B------:R1:W2:Y:S03]  /*5cd0*/  SYNCS.PHASECHK.TRANS64.TRYWAIT P1, [R4+URZ], R3 ;  /* 0x00000003040075a7 */ /* 0x0002a6000802017f */
[----:B--2---:R-:W-:Y:S05]  /*5ce0*/  @!P1 NANOSLEEP.SYNCS 0x989680 ;  /* 0x009896800000995d */ /* 0x004fea0003900000 */
[----:B------:R-:W2:Y:S02]  /*5cf0*/  @!P1 SYNCS.PHASECHK.TRANS64 P1, [R4+URZ], R3 ;  /* 0x00000003040095a7 */ /* 0x000ea4000802007f */
[----:B--2---:R-:W-:Y:S05]  /*5d00*/  @!P1 BRA `(.L_x_22) ;  /* 0xfffffffc00ec9947 */ /* 0x004fea000383ffff */
[----:B------:R-:W-:Y:S05]  /*5d10*/  BRA `(.L_x_21) ;  /* 0xffffffb800347947 */ /* 0x000fea000383ffff */
.L_x_99:
[----:B------:R-:W-:Y:S01]  /*5d20*/  BSSY B1, `(.L_x_119) ;  /* 0x0000006000017945 */ /* 0x000fe20003800000 */
[----:B------:R-:W-:-:S07]  /*5d30*/  IMAD.MOV.U32 R15, RZ, RZ, -0x1 ;  /* 0xffffffffff0f7424 */ /* 0x000fce00078e00ff */
[----:B------:R-:W-:Y:S05]  /*5d40*/  WARPSYNC.COLLECTIVE R15, `(.L_x_120) ;  /* 0x000000000f0c7348 */ /* 0x000fea0003c00000 */
[----:B------:R-:W-:Y:S02]  /*5d50*/  ELECT P6, UR62, PT ;  /* 0x00000000003e782f */ /* 0x000fe400038c0000 */
[----:B------:R-:W-:Y:S01]  /*5d60*/  MOV R14, UR62 ;  /* 0x0000003e000e7c02 */ /* 0x000fe20008000f00 */
[----:B------:R-:W-:Y:S10]  /*5d70*/  ENDCOLLECTIVE ;  /* 0x000000000000791b */ /* 0x000ff40003800000 */
.L_x_120:
[----:B------:R-:W-:Y:S05]  /*5d80*/  BSYNC B1 ;  /* 0x0000000000017941 */ /* 0x000fea0003800000 */
.L_x_119:
[----:B------:R-:W-:Y:S05]  /*5d90*/  BRA `(.L_x_121) ;  /* 0xfffffff000447947 */ /* 0x000fea000383ffff */
.L_x_102:
[----:B0-----:R0:W1:Y:S02]  /*5da0*/  SYNCS.PHASECHK.TRANS64.TRYWAIT P1, [R12+URZ+0x20], R7 ;  /* 0x000020070c0075a7 */ /* 0x001064000802017f */
[----:B-1----:R-:W-:Y:S05]  /*5db0*/  @!P1 NANOSLEEP.SYNCS 0x989680 ;  /* 0x009896800000995d */ /* 0x002fea0003900000 */
[----:B------:R-:W1:Y:S02]  /*5dc0*/  @!P1 SYNCS.PHASECHK.TRANS64 P1, [R12+URZ+0x20], R7 ;  /* 0x000020070c0095a7 */ /* 0x000e64000802007f */
[----:B-1----:R-:W-:Y:S05]  /*5dd0*/  @!P1 BRA `(.L_x_102) ;  /* 0xfffffffc00f09947 */ /* 0x002fea000383ffff */
[----:B------:R-:W-:Y:S05]  /*5de0*/  BRA `(.L_x_122) ;  /* 0xfffffff000787947 */ /* 0x000fea000383ffff */
.L_x_111:
[----:B------:R-:W-:Y:S01]  /*5df0*/  BSSY B0, `(.L_x_123) ;  /* 0x0000006000007945 */ /* 0x000fe20003800000 */
[----:B------:R-:W-:-:S07]  /*5e00*/  IMAD.MOV.U32 R15, RZ, RZ, -0x1 ;  /* 0xffffffffff0f7424 */ /* 0x000fce00078e00ff */
[----:B------:R-:W-:Y:S05]  /*5e10*/  WARPSYNC.COLLECTIVE R15, `(.L_x_124) ;  /* 0x000000000f0c7348 */ /* 0x000fea0003c00000 */
[----:B------:R-:W-:Y:S02]  /*5e20*/  ELECT P6, UR62, PT ;  /* 0x00000000003e782f */ /* 0x000fe400038c0000 */
[----:B------:R-:W-:Y:S01]  /*5e30*/  MOV R14, UR62 ;  /* 0x0000003e000e7c02 */ /* 0x000fe20008000f00 */
[----:B------:R-:W-:Y:S10]  /*5e40*/  ENDCOLLECTIVE ;  /* 0x000000000000791b */ /* 0x000ff40003800000 */
.L_x_124:
[----:B------:R-:W-:Y:S05]  /*5e50*/  BSYNC B0 ;  /* 0x0000000000007941 */ /* 0x000fea0003800000 */
.L_x_123:
[----:B------:R-:W-:Y:S05]  /*5e60*/  BRA `(.L_x_125) ;  /* 0xfffffff800cc7947 */ /* 0x000fea000383ffff */
.L_x_115:
[----:B0-----:R0:W1:Y:S02]  /*5e70*/  SYNCS.PHASECHK.TRANS64.TRYWAIT P0, [R7+URZ], R4 ;  /* 0x00000004070075a7 */ /* 0x001064000800017f */
[----:B-1----:R-:W-:Y:S05]  /*5e80*/  @!P0 NANOSLEEP.SYNCS 0x989680 ;  /* 0x009896800000895d */ /* 0x002fea0003900000 */
[----:B------:R-:W1:Y:S02]  /*5e90*/  @!P0 SYNCS.PHASECHK.TRANS64 P0, [R7+URZ], R4 ;  /* 0x00000004070085a7 */ /* 0x000e64000800007f */
[----:B-1----:R-:W-:Y:S05]  /*5ea0*/  @!P0 BRA `(.L_x_115) ;  /* 0xfffffffc00f08947 */ /* 0x002fea000383ffff */
[----:B------:R-:W-:Y:S05]  /*5eb0*/  BRA `(.L_x_126) ;  /* 0xfffffffc000c7947 */ /* 0x000fea000383ffff */
.L_x_116:
[----:B0-----:R0:W1:Y:S02]  /*5ec0*/  SYNCS.PHASECHK.TRANS64.TRYWAIT P0, [R6+URZ], R3 ;  /* 0x00000003060075a7 */ /* 0x001064000800017f */
[----:B-1----:R-:W-:Y:S05]  /*5ed0*/  @!P0 NANOSLEEP.SYNCS 0x989680 ;  /* 0x009896800000895d */ /* 0x002fea0003900000 */
[----:B------:R-:W1:Y:S02]  /*5ee0*/  @!P0 SYNCS.PHASECHK.TRANS64 P0, [R6+URZ], R3 ;  /* 0x00000003060085a7 */ /* 0x000e64000800007f */
[----:B-1----:R-:W-:Y:S05]  /*5ef0*/  @!P0 BRA `(.L_x_116) ;  /* 0xfffffffc00f08947 */ /* 0x002fea000383ffff */
[----:B------:R-:W-:Y:S05]  /*5f00*/  BRA `(.L_x_127) ;  /* 0xfffffffc001c7947 */ /* 0x000fea000383ffff */
.L_x_117:
[----:B-1----:R1:W2:Y:S02]  /*5f10*/  SYNCS.PHASECHK.TRANS64.TRYWAIT P0, [R7+URZ], R4 ;  /* 0x00000004070075a7 */ /* 0x0022a4000800017f */
[----:B--2---:R-:W-:Y:S05]  /*5f20*/  @!P0 NANOSLEEP.SYNCS 0x989680 ;  /* 0x009896800000895d */ /* 0x004fea0003900000 */
[----:B------:R-:W2:Y:S02]  /*5f30*/  @!P0 SYNCS.PHASECHK.TRANS64 P0, [R7+URZ], R4 ;  /* 0x00000004070085a7 */ /* 0x000ea4000800007f */
[----:B--2---:R-:W-:Y:S05]  /*5f40*/  @!P0 BRA `(.L_x_117) ;  /* 0xfffffffc00f08947 */ /* 0x004fea000383ffff */
[----:B------:R-:W-:Y:S05]  /*5f50*/  BRA `(.L_x_128) ;  /* 0xfffffffc00247947 */ /* 0x000fea000383ffff */
.L_x_129:
[----:B------:R-:W-:-:S00]  /*5f60*/  BRA `(.L_x_129) ;  /* 0xfffffffc00fc7947 */ /* 0x000fc0000383ffff */
[----:B------:R-:W-:-:S00]  /*5f70*/  NOP ;  /* 0x0000000000007918 */ /* 0x000fc00000000000 */
        /* <DEDUP_REMOVED lines=8> */
.L_x_130:


//--------------------- .nv.global.init           --------------------------
	.section	.nv.global.init,"aw",@progbits
.nv.global.init:
	.type		$str$22,@object
	.size		$str$22,($str$23 - $str$22)
$str$22:
        /*0000*/ 	.byte	0x6b, 0x5f, 0x74, 0x69, 0x6c, 0x65, 0x5f, 0x63, 0x6f, 0x75, 0x6e, 0x74, 0x20, 0x3e, 0x3d, 0x20
        /*0010*/ 	.byte	0x31, 0x00
	.type		$str$23,@object
	.size		$str$23,(__unnamed_1 - $str$23)
$str$23:
        /*0012*/ 	.byte	0x2f, 0x74, 0x6d, 0x70, 0x2f, 0x63, 0x75, 0x74, 0x6c, 0x61, 0x73, 0x73, 0x5f, 0x73, 0x77, 0x65
        /*0022*/ 	.byte	0x65, 0x70, 0x5f, 0x73, 0x72, 0x63, 0x2f, 0x69, 0x6e, 0x63, 0x6c, 0x75, 0x64, 0x65, 0x2f, 0x63
        /*0032*/ 	.byte	0x75, 0x74, 0x6c, 0x61, 0x73, 0x73, 0x2f, 0x67, 0x65, 0x6d, 0x6d, 0x2f, 0x63, 0x6f, 0x6c, 0x6c
        /*0042*/ 	.byte	0x65, 0x63, 0x74, 0x69, 0x76, 0x65, 0x2f, 0x73, 0x6d, 0x39, 0x30, 0x5f, 0x6d, 0x6d, 0x61, 0x5f
        /*0052*/ 	.byte	0x74, 0x6d, 0x61, 0x5f, 0x67, 0x6d, 0x6d, 0x61, 0x5f, 0x73, 0x73, 0x5f, 0x77, 0x61, 0x72, 0x70
        /*0062*/ 	.byte	0x73, 0x70, 0x65, 0x63, 0x69, 0x61, 0x6c, 0x69, 0x7a, 0x65, 0x64, 0x2e, 0x68, 0x70, 0x70, 0x00
	.type		__unnamed_1,@object
	.size		__unnamed_1,(.L_0 - __unnamed_1)
__unnamed_1:
        /*0072*/ 	.byte	0x76, 0x6f, 0x69, 0x64, 0x20, 0x63, 0x75, 0x74, 0x6c, 0x61, 0x73, 0x73, 0x3a, 0x3a, 0x67, 0x65
        /* <DEDUP_REMOVED lines=180> */
        /*0bc2*/ 	.byte	0x5d, 0x00
.L_0:


//--------------------- .nv.shared._ZN7cutlass13device_kernelINS_4gemm6kernel13GemmUniversalIN4cute5tupleIJiiiiEEENS1_10collective13CollectiveMmaINS1_34MainloopSm90TmaGmmaWarpSpecializedILi4ENS5_IJNS4_1CILi1EEESB_SB_EEENS1_35KernelTmaWarpSpecializedCooperativeEEENS5_IJNSA_ILi128EEENSA_ILi64EEESG_EEENS_10bfloat16_tENS5_IJlSB_lEEESI_SJ_NS4_8TiledMMAINS4_8MMA_AtomIJNS4_4SM904GMMA27MMA_64x64x16_F32BF16BF16_SSILNSN_5MajorE0ELSP_0ELNSN_7ScaleInE1ELSQ_1EEEEEENS4_6LayoutINS5_IJNSA_ILi2EEESB_SB_EEENS5_IJSB_NSA_ILi0EEESW_EEEEENS5_IJNS4_10UnderscoreESZ_SZ_EEEEENS4_13SM90_TMA_LOADENS4_14ComposedLayoutINS4_7SwizzleILi3ELi4ELi3EEENS4_18smem_ptr_flag_bitsILi16EEENST_INS5_IJNSA_ILi8EEESG_EEENS5_IJSG_SB_EEEEEEEvNS4_8identityES12_S1C_vS1D_EENS_8epilogue10collective6detail29Sm90TmaWarpSpecializedAdapterINS1G_15DefaultEpilogueISI_SJ_SJ_NS1F_6thread17LinearCombinationISI_Li1EffLNS1K_9ScaleType4KindE0ELNS_15FloatRoundStyleE2ESI_EENS1_15EpilogueDefaultEEEEEvvEEEEvNT_6ParamsE --------------------------
	.section	.nv.shared._ZN7cutlass13device_kernelINS_4gemm6kernel13GemmUniversalIN4cute5tupleIJiiiiEEENS1_10collective13CollectiveMmaINS1_34MainloopSm90TmaGmmaWarpSpecializedILi4ENS5_IJNS4_1CILi1EEESB_SB_EEENS1_35KernelTmaWarpSpecializedCooperativeEEENS5_IJNSA_ILi128EEENSA_ILi64EEESG_EEENS_10bfloat16_tENS5_IJlSB_lEEESI_SJ_NS4_8TiledMMAINS4_8MMA_AtomIJNS4_4SM904GMMA27MMA_64x64x16_F32BF16BF16_SSILNSN_5MajorE0ELSP_0ELNSN_7ScaleInE1ELSQ_1EEEEEENS4_6LayoutINS5_IJNSA_ILi2EEESB_SB_EEENS5_IJSB_NSA_ILi0EEESW_EEEEENS5_IJNS4_10UnderscoreESZ_SZ_EEEEENS4_13SM90_TMA_LOADENS4_14ComposedLayoutINS4_7SwizzleILi3ELi4ELi3EEENS4_18smem_ptr_flag_bitsILi16EEENST_INS5_IJNSA_ILi8EEESG_EEENS5_IJSG_SB_EEEEEEEvNS4_8identityES12_S1C_vS1D_EENS_8epilogue10collective6detail29Sm90TmaWarpSpecializedAdapterINS1G_15DefaultEpilogueISI_SJ_SJ_NS1F_6thread17LinearCombinationISI_Li1EffLNS1K_9ScaleType4KindE0ELNS_15FloatRoundStyleE2ESI_EENS1_15EpilogueDefaultEEEEEvvEEEEvNT_6ParamsE,"aw",@nobits
	.sectionflags	@""
	.align	16
	.zero		1024


//--------------------- .nv.shared.reserved.0     --------------------------
	.section	.nv.shared.reserved.0,"aw",@nobits
	.weak		__nv_reservedSMEM_offset_0_alias
	.size		__nv_reservedSMEM_offset_0_alias, 0, 0
	.other		__nv_reservedSMEM_offset_0_alias,@"STO_CUDA_RESERVED_SHARED STV_DEFAULT"
__nv_reservedSMEM_offset_0_alias:
	.zero		0


//--------------------- .nv.global                --------------------------
	.section	.nv.global,"aw",@nobits
.nv.global:
	.type		_ZN40_INTERNAL_7c02eaec_4_k_cu_3ddf7c79_186344cute1_E,@object
	.size		_ZN40_INTERNAL_7c02eaec_4_k_cu_3ddf7c79_186344cute1_E,(_ZN40_INTERNAL_7c02eaec_4_k_cu_3ddf7c79_186344cuda3std3__45__cpo6cbeginE - _ZN40_INTERNAL_7c02eaec_4_k_cu_3ddf7c79_186344cute1_E)
_ZN40_INTERNAL_7c02eaec_4_k_cu_3ddf7c79_186344cute1_E:
	.zero		1
	.type		_ZN40_INTERNAL_7c02eaec_4_k_cu_3ddf7c79_186344cuda3std3__45__cpo6cbeginE,@object
	.size		_ZN40_INTERNAL_7c02eaec_4_k_cu_3ddf7c79_186344cuda3std3__45__cpo6cbeginE,(_ZN40_INTERNAL_7c02eaec_4_k_cu_3ddf7c79_186344cuda3std3__48in_placeE - _ZN40_INTERNAL_7c02eaec_4_k_cu_3ddf7c79_186344cuda3std3__45__cpo6cbeginE)
_ZN40_INTERNAL_7c02eaec_4_k_cu_3ddf7c79_186344cuda3std3__45__cpo6cbeginE:
	.zero		1
	.type		_ZN40_INTERNAL_7c02eaec_4_k_cu_3ddf7c79_186344cuda3std3__48in_placeE,@object
	.size		_ZN40_INTERNAL_7c02eaec_4_k_cu_3ddf7c79_186344cuda3std3__48in_placeE,(_ZN40_INTERNAL_7c02eaec_4_k_cu_3ddf7c79_186344cuda3std6ranges3__45__cpo9iter_moveE - _ZN40_INTERNAL_7c02eaec_4_k_cu_3ddf7c79_186344cuda3std3__48in_placeE)
_ZN40_INTERNAL_7c02eaec_4_k_cu_3ddf7c79_186344cuda3std3__48in_placeE:
	.zero		1
	.type		_ZN40_INTERNAL_7c02eaec_4_k_cu_3ddf7c79_186344cuda3std6ranges3__45__cpo9iter_moveE,@object
	.size		_ZN40_INTERNAL_7c02eaec_4_k_cu_3ddf7c79_186344cuda3std6ranges3__45__cpo9iter_moveE,(_ZN40_INTERNAL_7c02eaec_4_k_cu_3ddf7c79_186344cuda3std3__45__cpo5beginE - _ZN40_INTERNAL_7c02eaec_4_k_cu_3ddf7c79_186344cuda3std6ranges3__45__cpo9iter_moveE)
_ZN40_INTERNAL_7c02eaec_4_k_cu_3ddf7c79_186344cuda3std6ranges3__45__cpo9iter_moveE:
	.zero		1
	.type		_ZN40_INTERNAL_7c02eaec_4_k_cu_3ddf7c79_186344cuda3std3__45__cpo5beginE,@object
	.size		_ZN40_INTERNAL_7c02eaec_4_k_cu_3ddf7c79_186344cuda3std3__45__cpo5beginE,(_ZN40_INTERNAL_7c02eaec_4_k_cu_3ddf7c79_186344cuda3std3__442_GLOBAL__N__7c02eaec_4_k_cu_3ddf7c79_186346ignoreE - _ZN40_INTERNAL_7c02eaec_4_k_cu_3ddf7c79_186344cuda3std3__45__cpo5beginE)
_ZN40_INTERNAL_7c02eaec_4_k_cu_3ddf7c79_186344cuda3std3__45__cpo5beginE:
	.zero		1
	.type		_ZN40_INTERNAL_7c02eaec_4_k_cu_3ddf7c79_186344cuda3std3__442_GLOBAL__N__7c02eaec_4_k_cu_3ddf7c79_186346ignoreE,@object
	.size		_ZN40_INTERNAL_7c02eaec_4_k_cu_3ddf7c79_186344cuda3std3__442_GLOBAL__N__7c02eaec_4_k_cu_3ddf7c79_186346ignoreE,(_ZN40_INTERNAL_7c02eaec_4_k_cu_3ddf7c79_186344cute7productE - _ZN40_INTERNAL_7c02eaec_4_k_cu_3ddf7c79_186344cuda3std3__442_GLOBAL__N__7c02eaec_4_k_cu_3ddf7c79_186346ignoreE)
_ZN40_INTERNAL_7c02eaec_4_k_cu_3ddf7c79_186344cuda3std3__442_GLOBAL__N__7c02eaec_4_k_cu_3ddf7c79_186346ignoreE:
	.zero		1
	.type		_ZN40_INTERNAL_7c02eaec_4_k_cu_3ddf7c79_186344cute7productE,@object
	.size		_ZN40_INTERNAL_7c02eaec_4_k_cu_3ddf7c79_186344cute7productE,(_ZN40_INTERNAL_7c02eaec_4_k_cu_3ddf7c79_186344cuda3std3__45__cpo3endE - _ZN40_INTERNAL_7c02eaec_4_k_cu_3ddf7c79_186344cute7productE)
_ZN40_INTERNAL_7c02eaec_4_k_cu_3ddf7c79_186344cute7productE:
	.zero		1
	.type		_ZN40_INTERNAL_7c02eaec_4_k_cu_3ddf7c79_186344cuda3std3__45__cpo3endE,@object
	.size		_ZN40_INTERNAL_7c02eaec_4_k_cu_3ddf7c79_186344cuda3std3__45__cpo3endE,(_ZN40_INTERNAL_7c02eaec_4_k_cu_3ddf7c79_186344cuda3std3__419piecewise_constructE - _ZN40_INTERNAL_7c02eaec_4_k_cu_3ddf7c79_186344cuda3std3__45__cpo3endE)
_ZN40_INTERNAL_7c02eaec_4_k_cu_3ddf7c79_186344cuda3std3__45__cpo3endE:
	.zero		1
	.type		_ZN40_INTERNAL_7c02eaec_4_k_cu_3ddf7c79_186344cuda3std3__419piecewise_constructE,@object
	.size		_ZN40_INTERNAL_7c02eaec_4_k_cu_3ddf7c79_186344cuda3std3__419piecewise_constructE,(_ZN40_INTERNAL_7c02eaec_4_k_cu_3ddf7c79_186344cuda3std3__45__cpo4cendE - _ZN40_INTERNAL_7c02eaec_4_k_cu_3ddf7c79_186344cuda3std3__419piecewise_constructE)
_ZN40_INTERNAL_7c02eaec_4_k_cu_3ddf7c79_186344cuda3std3__419piecewise_constructE:
	.zero		1
	.type		_ZN40_INTERNAL_7c02eaec_4_k_cu_3ddf7c79_186344cuda3std3__45__cpo4cendE,@object
	.size		_ZN40_INTERNAL_7c02eaec_4_k_cu_3ddf7c79_186344cuda3std3__45__cpo4cendE,(_ZN40_INTERNAL_7c02eaec_4_k_cu_3ddf7c79_186344cuda3std6ranges3__45__cpo4swapE - _ZN40_INTERNAL_7c02eaec_4_k_cu_3ddf7c79_186344cuda3std3__45__cpo4cendE)
_ZN40_INTERNAL_7c02eaec_4_k_cu_3ddf7c79_186344cuda3std3__45__cpo4cendE:
	.zero		1
	.type		_ZN40_INTERNAL_7c02eaec_4_k_cu_3ddf7c79_186344cuda3std6ranges3__45__cpo4swapE,@object
	.size		_ZN40_INTERNAL_7c02eaec_4_k_cu_3ddf7c79_186344cuda3std6ranges3__45__cpo4swapE,(.L_8 - _ZN40_INTERNAL_7c02eaec_4_k_cu_3ddf7c79_186344cuda3std6ranges3__45__cpo4swapE)
_ZN40_INTERNAL_7c02eaec_4_k_cu_3ddf7c79_186344cuda3std6ranges3__45__cpo4swapE:
	.zero		1
.L_8:


//--------------------- .nv.constant0._ZN7cutlass13device_kernelINS_4gemm6kernel13GemmUniversalIN4cute5tupleIJiiiiEEENS1_10collective13CollectiveMmaINS1_34MainloopSm90TmaGmmaWarpSpecializedILi4ENS5_IJNS4_1CILi1EEESB_SB_EEENS1_35KernelTmaWarpSpecializedCooperativeEEENS5_IJNSA_ILi128EEENSA_ILi64EEESG_EEENS_10bfloat16_tENS5_IJlSB_lEEESI_SJ_NS4_8TiledMMAINS4_8MMA_AtomIJNS4_4SM904GMMA27MMA_64x64x16_F32BF16BF16_SSILNSN_5MajorE0ELSP_0ELNSN_7ScaleInE1ELSQ_1EEEEEENS4_6LayoutINS5_IJNSA_ILi2EEESB_SB_EEENS5_IJSB_NSA_ILi0EEESW_EEEEENS5_IJNS4_10UnderscoreESZ_SZ_EEEEENS4_13SM90_TMA_LOADENS4_14ComposedLayoutINS4_7SwizzleILi3ELi4ELi3EEENS4_18smem_ptr_flag_bitsILi16EEENST_INS5_IJNSA_ILi8EEESG_EEENS5_IJSG_SB_EEEEEEEvNS4_8identityES12_S1C_vS1D_EENS_8epilogue10collective6detail29Sm90TmaWarpSpecializedAdapterINS1G_15DefaultEpilogueISI_SJ_SJ_NS1F_6thread17LinearCombinationISI_Li1EffLNS1K_9ScaleType4KindE0ELNS_15FloatRoundStyleE2ESI_EENS1_15EpilogueDefaultEEEEEvvEEEEvNT_6ParamsE --------------------------
	.section	.nv.constant0._ZN7cutlass13device_kernelINS_4gemm6kernel13GemmUniversalIN4cute5tupleIJiiiiEEENS1_10collective13CollectiveMmaINS1_34MainloopSm90TmaGmmaWarpSpecializedILi4ENS5_IJNS4_1CILi1EEESB_SB_EEENS1_35KernelTmaWarpSpecializedCooperativeEEENS5_IJNSA_ILi128EEENSA_ILi64EEESG_EEENS_10bfloat16_tENS5_IJlSB_lEEESI_SJ_NS4_8TiledMMAINS4_8MMA_AtomIJNS4_4SM904GMMA27MMA_64x64x16_F32BF16BF16_SSILNSN_5MajorE0ELSP_0ELNSN_7ScaleInE1ELSQ_1EEEEEENS4_6LayoutINS5_IJNSA_ILi2EEESB_SB_EEENS5_IJSB_NSA_ILi0EEESW_EEEEENS5_IJNS4_10UnderscoreESZ_SZ_EEEEENS4_13SM90_TMA_LOADENS4_14ComposedLayoutINS4_7SwizzleILi3ELi4ELi3EEENS4_18smem_ptr_flag_bitsILi16EEENST_INS5_IJNSA_ILi8EEESG_EEENS5_IJSG_SB_EEEEEEEvNS4_8identityES12_S1C_vS1D_EENS_8epilogue10collective6detail29Sm90TmaWarpSpecializedAdapterINS1G_15DefaultEpilogueISI_SJ_SJ_NS1F_6thread17LinearCombinationISI_Li1EffLNS1K_9ScaleType4KindE0ELNS_15FloatRoundStyleE2ESI_EENS1_15EpilogueDefaultEEEEEvvEEEEvNT_6ParamsE,"a",@progbits
	.sectionflags	@""
	.align	4
.nv.constant0._ZN7cutlass13device_kernelINS_4gemm6kernel13GemmUniversalIN4cute5tupleIJiiiiEEENS1_10collective13CollectiveMmaINS1_34MainloopSm90TmaGmmaWarpSpecializedILi4ENS5_IJNS4_1CILi1EEESB_SB_EEENS1_35KernelTmaWarpSpecializedCooperativeEEENS5_IJNSA_ILi128EEENSA_ILi64EEESG_EEENS_10bfloat16_tENS5_IJlSB_lEEESI_SJ_NS4_8TiledMMAINS4_8MMA_AtomIJNS4_4SM904GMMA27MMA_64x64x16_F32BF16BF16_SSILNSN_5MajorE0ELSP_0ELNSN_7ScaleInE1ELSQ_1EEEEEENS4_6LayoutINS5_IJNSA_ILi2EEESB_SB_EEENS5_IJSB_NSA_ILi0EEESW_EEEEENS5_IJNS4_10UnderscoreESZ_SZ_EEEEENS4_13SM90_TMA_LOADENS4_14ComposedLayoutINS4_7SwizzleILi3ELi4ELi3EEENS4_18smem_ptr_flag_bitsILi16EEENST_INS5_IJNSA_ILi8EEESG_EEENS5_IJSG_SB_EEEEEEEvNS4_8identityES12_S1C_vS1D_EENS_8epilogue10collective6detail29Sm90TmaWarpSpecializedAdapterINS1G_15DefaultEpilogueISI_SJ_SJ_NS1F_6thread17LinearCombinationISI_Li1EffLNS1K_9ScaleType4KindE0ELNS_15FloatRoundStyleE2ESI_EENS1_15EpilogueDefaultEEEEEvvEEEEvNT_6ParamsE:
	.zero		1664


//--------------------- SYMBOLS --------------------------

	.type		.nv.reservedSmem.offset0,@object
	.size		.nv.reservedSmem.offset0,0x4
	.type		__assertfail,@function
